//
// Generated by NVIDIA NVVM Compiler
//
// Compiler Build ID: CL-36424714
// Cuda compilation tools, release 13.0, V13.0.88
// Based on NVVM 20.0.0
//

.version 9.0
.target sm_100
.address_size 64

	// .globl	_Z12setup_kernelPyS_P27curandStateScrambledSobol64
.global .align 4 .b8 precalc_xorwow_matrix[102400];
.global .align 4 .b8 precalc_xorwow_offset_matrix[102400];
.global .align 4 .b8 mrg32k3aM1[2304];
.global .align 4 .b8 mrg32k3aM2[2304];
.global .align 4 .b8 mrg32k3aM1SubSeq[2016];
.global .align 4 .b8 mrg32k3aM2SubSeq[2016];
.global .align 4 .b8 mrg32k3aM1Seq[2304];
.global .align 4 .b8 mrg32k3aM2Seq[2304];
.const .align 8 .b8 __cr_lgamma_table[72];

.visible .entry _Z12setup_kernelPyS_P27curandStateScrambledSobol64(
	.param .u64 .ptr .align 1 _Z12setup_kernelPyS_P27curandStateScrambledSobol64_param_0,
	.param .u64 .ptr .align 1 _Z12setup_kernelPyS_P27curandStateScrambledSobol64_param_1,
	.param .u64 .ptr .align 1 _Z12setup_kernelPyS_P27curandStateScrambledSobol64_param_2
)
{
	.reg .pred 	%p<25>;
	.reg .b32 	%r<22>;
	.reg .b64 	%rd<321>;

	ld.param.u64 	%rd57, [_Z12setup_kernelPyS_P27curandStateScrambledSobol64_param_0];
	ld.param.u64 	%rd58, [_Z12setup_kernelPyS_P27curandStateScrambledSobol64_param_1];
	ld.param.u64 	%rd59, [_Z12setup_kernelPyS_P27curandStateScrambledSobol64_param_2];
	cvta.to.global.u64 	%rd60, %rd57;
	cvta.to.global.u64 	%rd61, %rd59;
	cvta.to.global.u64 	%rd62, %rd58;
	mov.u32 	%r8, %tid.x;
	mov.u32 	%r9, %ctaid.x;
	shl.b32 	%r10, %r9, 6;
	add.s32 	%r11, %r10, %r8;
	mul.lo.s32 	%r12, %r11, 3;
	mul.lo.s32 	%r13, %r11, 192;
	mul.wide.s32 	%rd63, %r12, 8;
	add.s64 	%rd1, %rd62, %rd63;
	ld.global.u64 	%rd298, [%rd1];
	mul.wide.s32 	%rd64, %r12, 536;
	add.s64 	%rd3, %rd61, %rd64;
	mov.b64 	%rd65, 0;
	st.global.u64 	[%rd3], %rd65;
	st.global.u64 	[%rd3+16], %rd298;
	mul.wide.s32 	%rd66, %r13, 8;
	add.s64 	%rd4, %rd60, %rd66;
	ld.global.u64 	%rd67, [%rd4];
	st.global.u64 	[%rd3+24], %rd67;
	ld.global.u64 	%rd68, [%rd4+8];
	st.global.u64 	[%rd3+32], %rd68;
	ld.global.u64 	%rd69, [%rd4+16];
	st.global.u64 	[%rd3+40], %rd69;
	ld.global.u64 	%rd70, [%rd4+24];
	st.global.u64 	[%rd3+48], %rd70;
	ld.global.u64 	%rd71, [%rd4+32];
	st.global.u64 	[%rd3+56], %rd71;
	ld.global.u64 	%rd72, [%rd4+40];
	st.global.u64 	[%rd3+64], %rd72;
	ld.global.u64 	%rd73, [%rd4+48];
	st.global.u64 	[%rd3+72], %rd73;
	ld.global.u64 	%rd74, [%rd4+56];
	st.global.u64 	[%rd3+80], %rd74;
	ld.global.u64 	%rd75, [%rd4+64];
	st.global.u64 	[%rd3+88], %rd75;
	ld.global.u64 	%rd76, [%rd4+72];
	st.global.u64 	[%rd3+96], %rd76;
	ld.global.u64 	%rd77, [%rd4+80];
	st.global.u64 	[%rd3+104], %rd77;
	ld.global.u64 	%rd78, [%rd4+88];
	st.global.u64 	[%rd3+112], %rd78;
	ld.global.u64 	%rd79, [%rd4+96];
	st.global.u64 	[%rd3+120], %rd79;
	ld.global.u64 	%rd80, [%rd4+104];
	st.global.u64 	[%rd3+128], %rd80;
	ld.global.u64 	%rd81, [%rd4+112];
	st.global.u64 	[%rd3+136], %rd81;
	ld.global.u64 	%rd82, [%rd4+120];
	st.global.u64 	[%rd3+144], %rd82;
	ld.global.u64 	%rd83, [%rd4+128];
	st.global.u64 	[%rd3+152], %rd83;
	ld.global.u64 	%rd84, [%rd4+136];
	st.global.u64 	[%rd3+160], %rd84;
	ld.global.u64 	%rd85, [%rd4+144];
	st.global.u64 	[%rd3+168], %rd85;
	ld.global.u64 	%rd86, [%rd4+152];
	st.global.u64 	[%rd3+176], %rd86;
	ld.global.u64 	%rd87, [%rd4+160];
	st.global.u64 	[%rd3+184], %rd87;
	ld.global.u64 	%rd88, [%rd4+168];
	st.global.u64 	[%rd3+192], %rd88;
	ld.global.u64 	%rd89, [%rd4+176];
	st.global.u64 	[%rd3+200], %rd89;
	ld.global.u64 	%rd90, [%rd4+184];
	st.global.u64 	[%rd3+208], %rd90;
	ld.global.u64 	%rd91, [%rd4+192];
	st.global.u64 	[%rd3+216], %rd91;
	ld.global.u64 	%rd92, [%rd4+200];
	st.global.u64 	[%rd3+224], %rd92;
	ld.global.u64 	%rd93, [%rd4+208];
	st.global.u64 	[%rd3+232], %rd93;
	ld.global.u64 	%rd94, [%rd4+216];
	st.global.u64 	[%rd3+240], %rd94;
	ld.global.u64 	%rd95, [%rd4+224];
	st.global.u64 	[%rd3+248], %rd95;
	ld.global.u64 	%rd96, [%rd4+232];
	st.global.u64 	[%rd3+256], %rd96;
	ld.global.u64 	%rd97, [%rd4+240];
	st.global.u64 	[%rd3+264], %rd97;
	ld.global.u64 	%rd98, [%rd4+248];
	st.global.u64 	[%rd3+272], %rd98;
	ld.global.u64 	%rd99, [%rd4+256];
	st.global.u64 	[%rd3+280], %rd99;
	ld.global.u64 	%rd100, [%rd4+264];
	st.global.u64 	[%rd3+288], %rd100;
	ld.global.u64 	%rd101, [%rd4+272];
	st.global.u64 	[%rd3+296], %rd101;
	ld.global.u64 	%rd102, [%rd4+280];
	st.global.u64 	[%rd3+304], %rd102;
	ld.global.u64 	%rd103, [%rd4+288];
	st.global.u64 	[%rd3+312], %rd103;
	ld.global.u64 	%rd104, [%rd4+296];
	st.global.u64 	[%rd3+320], %rd104;
	ld.global.u64 	%rd105, [%rd4+304];
	st.global.u64 	[%rd3+328], %rd105;
	ld.global.u64 	%rd106, [%rd4+312];
	st.global.u64 	[%rd3+336], %rd106;
	ld.global.u64 	%rd107, [%rd4+320];
	st.global.u64 	[%rd3+344], %rd107;
	ld.global.u64 	%rd108, [%rd4+328];
	st.global.u64 	[%rd3+352], %rd108;
	ld.global.u64 	%rd109, [%rd4+336];
	st.global.u64 	[%rd3+360], %rd109;
	ld.global.u64 	%rd110, [%rd4+344];
	st.global.u64 	[%rd3+368], %rd110;
	ld.global.u64 	%rd111, [%rd4+352];
	st.global.u64 	[%rd3+376], %rd111;
	ld.global.u64 	%rd112, [%rd4+360];
	st.global.u64 	[%rd3+384], %rd112;
	ld.global.u64 	%rd113, [%rd4+368];
	st.global.u64 	[%rd3+392], %rd113;
	ld.global.u64 	%rd114, [%rd4+376];
	st.global.u64 	[%rd3+400], %rd114;
	ld.global.u64 	%rd115, [%rd4+384];
	st.global.u64 	[%rd3+408], %rd115;
	ld.global.u64 	%rd116, [%rd4+392];
	st.global.u64 	[%rd3+416], %rd116;
	ld.global.u64 	%rd117, [%rd4+400];
	st.global.u64 	[%rd3+424], %rd117;
	ld.global.u64 	%rd118, [%rd4+408];
	st.global.u64 	[%rd3+432], %rd118;
	ld.global.u64 	%rd119, [%rd4+416];
	st.global.u64 	[%rd3+440], %rd119;
	ld.global.u64 	%rd120, [%rd4+424];
	st.global.u64 	[%rd3+448], %rd120;
	ld.global.u64 	%rd121, [%rd4+432];
	st.global.u64 	[%rd3+456], %rd121;
	ld.global.u64 	%rd122, [%rd4+440];
	st.global.u64 	[%rd3+464], %rd122;
	ld.global.u64 	%rd123, [%rd4+448];
	st.global.u64 	[%rd3+472], %rd123;
	ld.global.u64 	%rd124, [%rd4+456];
	st.global.u64 	[%rd3+480], %rd124;
	ld.global.u64 	%rd125, [%rd4+464];
	st.global.u64 	[%rd3+488], %rd125;
	ld.global.u64 	%rd126, [%rd4+472];
	st.global.u64 	[%rd3+496], %rd126;
	ld.global.u64 	%rd127, [%rd4+480];
	st.global.u64 	[%rd3+504], %rd127;
	ld.global.u64 	%rd128, [%rd4+488];
	st.global.u64 	[%rd3+512], %rd128;
	ld.global.u64 	%rd129, [%rd4+496];
	st.global.u64 	[%rd3+520], %rd129;
	ld.global.u64 	%rd130, [%rd4+504];
	st.global.u64 	[%rd3+528], %rd130;
	st.global.u64 	[%rd3+8], %rd298;
	mov.b64 	%rd131, 1234;
	st.global.u64 	[%rd3], %rd131;
	mov.b32 	%r19, 0;
$L__BB0_1:
	setp.ne.s32 	%p1, %r19, 0;
	mul.wide.u32 	%rd132, %r19, 8;
	add.s64 	%rd6, %rd3, %rd132;
	@%p1 bra 	$L__BB0_3;
	ld.global.u64 	%rd133, [%rd6+24];
	xor.b64  	%rd298, %rd298, %rd133;
	st.global.u64 	[%rd3+8], %rd298;
$L__BB0_3:
	add.s32 	%r14, %r19, 1;
	mov.b64 	%rd134, 1;
	shl.b64 	%rd135, %rd134, %r14;
	and.b64  	%rd136, %rd135, 514;
	setp.eq.s64 	%p2, %rd136, 0;
	@%p2 bra 	$L__BB0_5;
	ld.global.u64 	%rd137, [%rd6+32];
	xor.b64  	%rd298, %rd298, %rd137;
	st.global.u64 	[%rd3+8], %rd298;
$L__BB0_5:
	setp.ne.s32 	%p3, %r19, 8;
	@%p3 bra 	$L__BB0_7;
	ld.global.u64 	%rd138, [%rd6+40];
	xor.b64  	%rd298, %rd298, %rd138;
	st.global.u64 	[%rd3+8], %rd298;
$L__BB0_7:
	setp.ne.s32 	%p4, %r19, 0;
	@%p4 bra 	$L__BB0_9;
	ld.global.u64 	%rd139, [%rd6+48];
	xor.b64  	%rd298, %rd298, %rd139;
	st.global.u64 	[%rd3+8], %rd298;
$L__BB0_9:
	setp.ne.s32 	%p5, %r19, 0;
	@%p5 bra 	$L__BB0_11;
	ld.global.u64 	%rd140, [%rd6+56];
	xor.b64  	%rd298, %rd298, %rd140;
	st.global.u64 	[%rd3+8], %rd298;
$L__BB0_11:
	setp.ne.s32 	%p6, %r19, 0;
	@%p6 bra 	$L__BB0_13;
	ld.global.u64 	%rd141, [%rd6+64];
	xor.b64  	%rd298, %rd298, %rd141;
	st.global.u64 	[%rd3+8], %rd298;
$L__BB0_13:
	setp.ne.s32 	%p7, %r19, 0;
	@%p7 bra 	$L__BB0_15;
	ld.global.u64 	%rd142, [%rd6+80];
	xor.b64  	%rd298, %rd298, %rd142;
	st.global.u64 	[%rd3+8], %rd298;
$L__BB0_15:
	add.s32 	%r19, %r19, 8;
	setp.ne.s32 	%p8, %r19, 64;
	@%p8 bra 	$L__BB0_1;
	ld.global.u64 	%rd306, [%rd1+8];
	add.s64 	%rd22, %rd3, 536;
	mov.b64 	%rd143, 0;
	st.global.u64 	[%rd3+536], %rd143;
	st.global.u64 	[%rd3+552], %rd306;
	ld.global.u64 	%rd144, [%rd4+512];
	st.global.u64 	[%rd3+560], %rd144;
	ld.global.u64 	%rd145, [%rd4+520];
	st.global.u64 	[%rd3+568], %rd145;
	ld.global.u64 	%rd146, [%rd4+528];
	st.global.u64 	[%rd3+576], %rd146;
	ld.global.u64 	%rd147, [%rd4+536];
	st.global.u64 	[%rd3+584], %rd147;
	ld.global.u64 	%rd148, [%rd4+544];
	st.global.u64 	[%rd3+592], %rd148;
	ld.global.u64 	%rd149, [%rd4+552];
	st.global.u64 	[%rd3+600], %rd149;
	ld.global.u64 	%rd150, [%rd4+560];
	st.global.u64 	[%rd3+608], %rd150;
	ld.global.u64 	%rd151, [%rd4+568];
	st.global.u64 	[%rd3+616], %rd151;
	ld.global.u64 	%rd152, [%rd4+576];
	st.global.u64 	[%rd3+624], %rd152;
	ld.global.u64 	%rd153, [%rd4+584];
	st.global.u64 	[%rd3+632], %rd153;
	ld.global.u64 	%rd154, [%rd4+592];
	st.global.u64 	[%rd3+640], %rd154;
	ld.global.u64 	%rd155, [%rd4+600];
	st.global.u64 	[%rd3+648], %rd155;
	ld.global.u64 	%rd156, [%rd4+608];
	st.global.u64 	[%rd3+656], %rd156;
	ld.global.u64 	%rd157, [%rd4+616];
	st.global.u64 	[%rd3+664], %rd157;
	ld.global.u64 	%rd158, [%rd4+624];
	st.global.u64 	[%rd3+672], %rd158;
	ld.global.u64 	%rd159, [%rd4+632];
	st.global.u64 	[%rd3+680], %rd159;
	ld.global.u64 	%rd160, [%rd4+640];
	st.global.u64 	[%rd3+688], %rd160;
	ld.global.u64 	%rd161, [%rd4+648];
	st.global.u64 	[%rd3+696], %rd161;
	ld.global.u64 	%rd162, [%rd4+656];
	st.global.u64 	[%rd3+704], %rd162;
	ld.global.u64 	%rd163, [%rd4+664];
	st.global.u64 	[%rd3+712], %rd163;
	ld.global.u64 	%rd164, [%rd4+672];
	st.global.u64 	[%rd3+720], %rd164;
	ld.global.u64 	%rd165, [%rd4+680];
	st.global.u64 	[%rd3+728], %rd165;
	ld.global.u64 	%rd166, [%rd4+688];
	st.global.u64 	[%rd3+736], %rd166;
	ld.global.u64 	%rd167, [%rd4+696];
	st.global.u64 	[%rd3+744], %rd167;
	ld.global.u64 	%rd168, [%rd4+704];
	st.global.u64 	[%rd3+752], %rd168;
	ld.global.u64 	%rd169, [%rd4+712];
	st.global.u64 	[%rd3+760], %rd169;
	ld.global.u64 	%rd170, [%rd4+720];
	st.global.u64 	[%rd3+768], %rd170;
	ld.global.u64 	%rd171, [%rd4+728];
	st.global.u64 	[%rd3+776], %rd171;
	ld.global.u64 	%rd172, [%rd4+736];
	st.global.u64 	[%rd3+784], %rd172;
	ld.global.u64 	%rd173, [%rd4+744];
	st.global.u64 	[%rd3+792], %rd173;
	ld.global.u64 	%rd174, [%rd4+752];
	st.global.u64 	[%rd3+800], %rd174;
	ld.global.u64 	%rd175, [%rd4+760];
	st.global.u64 	[%rd3+808], %rd175;
	ld.global.u64 	%rd176, [%rd4+768];
	st.global.u64 	[%rd3+816], %rd176;
	ld.global.u64 	%rd177, [%rd4+776];
	st.global.u64 	[%rd3+824], %rd177;
	ld.global.u64 	%rd178, [%rd4+784];
	st.global.u64 	[%rd3+832], %rd178;
	ld.global.u64 	%rd179, [%rd4+792];
	st.global.u64 	[%rd3+840], %rd179;
	ld.global.u64 	%rd180, [%rd4+800];
	st.global.u64 	[%rd3+848], %rd180;
	ld.global.u64 	%rd181, [%rd4+808];
	st.global.u64 	[%rd3+856], %rd181;
	ld.global.u64 	%rd182, [%rd4+816];
	st.global.u64 	[%rd3+864], %rd182;
	ld.global.u64 	%rd183, [%rd4+824];
	st.global.u64 	[%rd3+872], %rd183;
	ld.global.u64 	%rd184, [%rd4+832];
	st.global.u64 	[%rd3+880], %rd184;
	ld.global.u64 	%rd185, [%rd4+840];
	st.global.u64 	[%rd3+888], %rd185;
	ld.global.u64 	%rd186, [%rd4+848];
	st.global.u64 	[%rd3+896], %rd186;
	ld.global.u64 	%rd187, [%rd4+856];
	st.global.u64 	[%rd3+904], %rd187;
	ld.global.u64 	%rd188, [%rd4+864];
	st.global.u64 	[%rd3+912], %rd188;
	ld.global.u64 	%rd189, [%rd4+872];
	st.global.u64 	[%rd3+920], %rd189;
	ld.global.u64 	%rd190, [%rd4+880];
	st.global.u64 	[%rd3+928], %rd190;
	ld.global.u64 	%rd191, [%rd4+888];
	st.global.u64 	[%rd3+936], %rd191;
	ld.global.u64 	%rd192, [%rd4+896];
	st.global.u64 	[%rd3+944], %rd192;
	ld.global.u64 	%rd193, [%rd4+904];
	st.global.u64 	[%rd3+952], %rd193;
	ld.global.u64 	%rd194, [%rd4+912];
	st.global.u64 	[%rd3+960], %rd194;
	ld.global.u64 	%rd195, [%rd4+920];
	st.global.u64 	[%rd3+968], %rd195;
	ld.global.u64 	%rd196, [%rd4+928];
	st.global.u64 	[%rd3+976], %rd196;
	ld.global.u64 	%rd197, [%rd4+936];
	st.global.u64 	[%rd3+984], %rd197;
	ld.global.u64 	%rd198, [%rd4+944];
	st.global.u64 	[%rd3+992], %rd198;
	ld.global.u64 	%rd199, [%rd4+952];
	st.global.u64 	[%rd3+1000], %rd199;
	ld.global.u64 	%rd200, [%rd4+960];
	st.global.u64 	[%rd3+1008], %rd200;
	ld.global.u64 	%rd201, [%rd4+968];
	st.global.u64 	[%rd3+1016], %rd201;
	ld.global.u64 	%rd202, [%rd4+976];
	st.global.u64 	[%rd3+1024], %rd202;
	ld.global.u64 	%rd203, [%rd4+984];
	st.global.u64 	[%rd3+1032], %rd203;
	ld.global.u64 	%rd204, [%rd4+992];
	st.global.u64 	[%rd3+1040], %rd204;
	ld.global.u64 	%rd205, [%rd4+1000];
	st.global.u64 	[%rd3+1048], %rd205;
	ld.global.u64 	%rd206, [%rd4+1008];
	st.global.u64 	[%rd3+1056], %rd206;
	ld.global.u64 	%rd207, [%rd4+1016];
	st.global.u64 	[%rd3+1064], %rd207;
	st.global.u64 	[%rd3+544], %rd306;
	mov.b64 	%rd208, 1234;
	st.global.u64 	[%rd3+536], %rd208;
	mov.b32 	%r20, 0;
$L__BB0_17:
	setp.ne.s32 	%p9, %r20, 0;
	mul.wide.u32 	%rd209, %r20, 8;
	add.s64 	%rd24, %rd22, %rd209;
	@%p9 bra 	$L__BB0_19;
	ld.global.u64 	%rd210, [%rd24+24];
	xor.b64  	%rd306, %rd306, %rd210;
	st.global.u64 	[%rd3+544], %rd306;
$L__BB0_19:
	add.s32 	%r16, %r20, 1;
	mov.b64 	%rd211, 1;
	shl.b64 	%rd212, %rd211, %r16;
	and.b64  	%rd213, %rd212, 514;
	setp.eq.s64 	%p10, %rd213, 0;
	@%p10 bra 	$L__BB0_21;
	ld.global.u64 	%rd214, [%rd24+32];
	xor.b64  	%rd306, %rd306, %rd214;
	st.global.u64 	[%rd3+544], %rd306;
$L__BB0_21:
	setp.ne.s32 	%p11, %r20, 8;
	@%p11 bra 	$L__BB0_23;
	ld.global.u64 	%rd215, [%rd24+40];
	xor.b64  	%rd306, %rd306, %rd215;
	st.global.u64 	[%rd3+544], %rd306;
$L__BB0_23:
	setp.ne.s32 	%p12, %r20, 0;
	@%p12 bra 	$L__BB0_25;
	ld.global.u64 	%rd216, [%rd24+48];
	xor.b64  	%rd306, %rd306, %rd216;
	st.global.u64 	[%rd3+544], %rd306;
$L__BB0_25:
	setp.ne.s32 	%p13, %r20, 0;
	@%p13 bra 	$L__BB0_27;
	ld.global.u64 	%rd217, [%rd24+56];
	xor.b64  	%rd306, %rd306, %rd217;
	st.global.u64 	[%rd3+544], %rd306;
$L__BB0_27:
	setp.ne.s32 	%p14, %r20, 0;
	@%p14 bra 	$L__BB0_29;
	ld.global.u64 	%rd218, [%rd24+64];
	xor.b64  	%rd306, %rd306, %rd218;
	st.global.u64 	[%rd3+544], %rd306;
$L__BB0_29:
	setp.ne.s32 	%p15, %r20, 0;
	@%p15 bra 	$L__BB0_31;
	ld.global.u64 	%rd219, [%rd24+80];
	xor.b64  	%rd306, %rd306, %rd219;
	st.global.u64 	[%rd3+544], %rd306;
$L__BB0_31:
	add.s32 	%r20, %r20, 8;
	setp.ne.s32 	%p16, %r20, 64;
	@%p16 bra 	$L__BB0_17;
	ld.global.u64 	%rd314, [%rd1+16];
	add.s64 	%rd40, %rd3, 1072;
	mov.b64 	%rd220, 0;
	st.global.u64 	[%rd3+1072], %rd220;
	st.global.u64 	[%rd3+1088], %rd314;
	ld.global.u64 	%rd221, [%rd4+1024];
	st.global.u64 	[%rd3+1096], %rd221;
	ld.global.u64 	%rd222, [%rd4+1032];
	st.global.u64 	[%rd3+1104], %rd222;
	ld.global.u64 	%rd223, [%rd4+1040];
	st.global.u64 	[%rd3+1112], %rd223;
	ld.global.u64 	%rd224, [%rd4+1048];
	st.global.u64 	[%rd3+1120], %rd224;
	ld.global.u64 	%rd225, [%rd4+1056];
	st.global.u64 	[%rd3+1128], %rd225;
	ld.global.u64 	%rd226, [%rd4+1064];
	st.global.u64 	[%rd3+1136], %rd226;
	ld.global.u64 	%rd227, [%rd4+1072];
	st.global.u64 	[%rd3+1144], %rd227;
	ld.global.u64 	%rd228, [%rd4+1080];
	st.global.u64 	[%rd3+1152], %rd228;
	ld.global.u64 	%rd229, [%rd4+1088];
	st.global.u64 	[%rd3+1160], %rd229;
	ld.global.u64 	%rd230, [%rd4+1096];
	st.global.u64 	[%rd3+1168], %rd230;
	ld.global.u64 	%rd231, [%rd4+1104];
	st.global.u64 	[%rd3+1176], %rd231;
	ld.global.u64 	%rd232, [%rd4+1112];
	st.global.u64 	[%rd3+1184], %rd232;
	ld.global.u64 	%rd233, [%rd4+1120];
	st.global.u64 	[%rd3+1192], %rd233;
	ld.global.u64 	%rd234, [%rd4+1128];
	st.global.u64 	[%rd3+1200], %rd234;
	ld.global.u64 	%rd235, [%rd4+1136];
	st.global.u64 	[%rd3+1208], %rd235;
	ld.global.u64 	%rd236, [%rd4+1144];
	st.global.u64 	[%rd3+1216], %rd236;
	ld.global.u64 	%rd237, [%rd4+1152];
	st.global.u64 	[%rd3+1224], %rd237;
	ld.global.u64 	%rd238, [%rd4+1160];
	st.global.u64 	[%rd3+1232], %rd238;
	ld.global.u64 	%rd239, [%rd4+1168];
	st.global.u64 	[%rd3+1240], %rd239;
	ld.global.u64 	%rd240, [%rd4+1176];
	st.global.u64 	[%rd3+1248], %rd240;
	ld.global.u64 	%rd241, [%rd4+1184];
	st.global.u64 	[%rd3+1256], %rd241;
	ld.global.u64 	%rd242, [%rd4+1192];
	st.global.u64 	[%rd3+1264], %rd242;
	ld.global.u64 	%rd243, [%rd4+1200];
	st.global.u64 	[%rd3+1272], %rd243;
	ld.global.u64 	%rd244, [%rd4+1208];
	st.global.u64 	[%rd3+1280], %rd244;
	ld.global.u64 	%rd245, [%rd4+1216];
	st.global.u64 	[%rd3+1288], %rd245;
	ld.global.u64 	%rd246, [%rd4+1224];
	st.global.u64 	[%rd3+1296], %rd246;
	ld.global.u64 	%rd247, [%rd4+1232];
	st.global.u64 	[%rd3+1304], %rd247;
	ld.global.u64 	%rd248, [%rd4+1240];
	st.global.u64 	[%rd3+1312], %rd248;
	ld.global.u64 	%rd249, [%rd4+1248];
	st.global.u64 	[%rd3+1320], %rd249;
	ld.global.u64 	%rd250, [%rd4+1256];
	st.global.u64 	[%rd3+1328], %rd250;
	ld.global.u64 	%rd251, [%rd4+1264];
	st.global.u64 	[%rd3+1336], %rd251;
	ld.global.u64 	%rd252, [%rd4+1272];
	st.global.u64 	[%rd3+1344], %rd252;
	ld.global.u64 	%rd253, [%rd4+1280];
	st.global.u64 	[%rd3+1352], %rd253;
	ld.global.u64 	%rd254, [%rd4+1288];
	st.global.u64 	[%rd3+1360], %rd254;
	ld.global.u64 	%rd255, [%rd4+1296];
	st.global.u64 	[%rd3+1368], %rd255;
	ld.global.u64 	%rd256, [%rd4+1304];
	st.global.u64 	[%rd3+1376], %rd256;
	ld.global.u64 	%rd257, [%rd4+1312];
	st.global.u64 	[%rd3+1384], %rd257;
	ld.global.u64 	%rd258, [%rd4+1320];
	st.global.u64 	[%rd3+1392], %rd258;
	ld.global.u64 	%rd259, [%rd4+1328];
	st.global.u64 	[%rd3+1400], %rd259;
	ld.global.u64 	%rd260, [%rd4+1336];
	st.global.u64 	[%rd3+1408], %rd260;
	ld.global.u64 	%rd261, [%rd4+1344];
	st.global.u64 	[%rd3+1416], %rd261;
	ld.global.u64 	%rd262, [%rd4+1352];
	st.global.u64 	[%rd3+1424], %rd262;
	ld.global.u64 	%rd263, [%rd4+1360];
	st.global.u64 	[%rd3+1432], %rd263;
	ld.global.u64 	%rd264, [%rd4+1368];
	st.global.u64 	[%rd3+1440], %rd264;
	ld.global.u64 	%rd265, [%rd4+1376];
	st.global.u64 	[%rd3+1448], %rd265;
	ld.global.u64 	%rd266, [%rd4+1384];
	st.global.u64 	[%rd3+1456], %rd266;
	ld.global.u64 	%rd267, [%rd4+1392];
	st.global.u64 	[%rd3+1464], %rd267;
	ld.global.u64 	%rd268, [%rd4+1400];
	st.global.u64 	[%rd3+1472], %rd268;
	ld.global.u64 	%rd269, [%rd4+1408];
	st.global.u64 	[%rd3+1480], %rd269;
	ld.global.u64 	%rd270, [%rd4+1416];
	st.global.u64 	[%rd3+1488], %rd270;
	ld.global.u64 	%rd271, [%rd4+1424];
	st.global.u64 	[%rd3+1496], %rd271;
	ld.global.u64 	%rd272, [%rd4+1432];
	st.global.u64 	[%rd3+1504], %rd272;
	ld.global.u64 	%rd273, [%rd4+1440];
	st.global.u64 	[%rd3+1512], %rd273;
	ld.global.u64 	%rd274, [%rd4+1448];
	st.global.u64 	[%rd3+1520], %rd274;
	ld.global.u64 	%rd275, [%rd4+1456];
	st.global.u64 	[%rd3+1528], %rd275;
	ld.global.u64 	%rd276, [%rd4+1464];
	st.global.u64 	[%rd3+1536], %rd276;
	ld.global.u64 	%rd277, [%rd4+1472];
	st.global.u64 	[%rd3+1544], %rd277;
	ld.global.u64 	%rd278, [%rd4+1480];
	st.global.u64 	[%rd3+1552], %rd278;
	ld.global.u64 	%rd279, [%rd4+1488];
	st.global.u64 	[%rd3+1560], %rd279;
	ld.global.u64 	%rd280, [%rd4+1496];
	st.global.u64 	[%rd3+1568], %rd280;
	ld.global.u64 	%rd281, [%rd4+1504];
	st.global.u64 	[%rd3+1576], %rd281;
	ld.global.u64 	%rd282, [%rd4+1512];
	st.global.u64 	[%rd3+1584], %rd282;
	ld.global.u64 	%rd283, [%rd4+1520];
	st.global.u64 	[%rd3+1592], %rd283;
	ld.global.u64 	%rd284, [%rd4+1528];
	st.global.u64 	[%rd3+1600], %rd284;
	st.global.u64 	[%rd3+1080], %rd314;
	mov.b64 	%rd285, 1234;
	st.global.u64 	[%rd3+1072], %rd285;
	mov.b32 	%r21, 0;
$L__BB0_33:
	setp.ne.s32 	%p17, %r21, 0;
	mul.wide.u32 	%rd286, %r21, 8;
	add.s64 	%rd42, %rd40, %rd286;
	@%p17 bra 	$L__BB0_35;
	ld.global.u64 	%rd287, [%rd42+24];
	xor.b64  	%rd314, %rd314, %rd287;
	st.global.u64 	[%rd3+1080], %rd314;
$L__BB0_35:
	add.s32 	%r18, %r21, 1;
	mov.b64 	%rd288, 1;
	shl.b64 	%rd289, %rd288, %r18;
	and.b64  	%rd290, %rd289, 514;
	setp.eq.s64 	%p18, %rd290, 0;
	@%p18 bra 	$L__BB0_37;
	ld.global.u64 	%rd291, [%rd42+32];
	xor.b64  	%rd314, %rd314, %rd291;
	st.global.u64 	[%rd3+1080], %rd314;
$L__BB0_37:
	setp.ne.s32 	%p19, %r21, 8;
	@%p19 bra 	$L__BB0_39;
	ld.global.u64 	%rd292, [%rd42+40];
	xor.b64  	%rd314, %rd314, %rd292;
	st.global.u64 	[%rd3+1080], %rd314;
$L__BB0_39:
	setp.ne.s32 	%p20, %r21, 0;
	@%p20 bra 	$L__BB0_41;
	ld.global.u64 	%rd293, [%rd42+48];
	xor.b64  	%rd314, %rd314, %rd293;
	st.global.u64 	[%rd3+1080], %rd314;
$L__BB0_41:
	setp.ne.s32 	%p21, %r21, 0;
	@%p21 bra 	$L__BB0_43;
	ld.global.u64 	%rd294, [%rd42+56];
	xor.b64  	%rd314, %rd314, %rd294;
	st.global.u64 	[%rd3+1080], %rd314;
$L__BB0_43:
	setp.ne.s32 	%p22, %r21, 0;
	@%p22 bra 	$L__BB0_45;
	ld.global.u64 	%rd295, [%rd42+64];
	xor.b64  	%rd314, %rd314, %rd295;
	st.global.u64 	[%rd3+1080], %rd314;
$L__BB0_45:
	setp.ne.s32 	%p23, %r21, 0;
	@%p23 bra 	$L__BB0_47;
	ld.global.u64 	%rd296, [%rd42+80];
	xor.b64  	%rd314, %rd314, %rd296;
	st.global.u64 	[%rd3+1080], %rd314;
$L__BB0_47:
	add.s32 	%r21, %r21, 8;
	setp.ne.s32 	%p24, %r21, 64;
	@%p24 bra 	$L__BB0_33;
	ret;

}
	// .globl	_Z15generate_kernelP27curandStateScrambledSobol64iPx
.visible .entry _Z15generate_kernelP27curandStateScrambledSobol64iPx(
	.param .u64 .ptr .align 1 _Z15generate_kernelP27curandStateScrambledSobol64iPx_param_0,
	.param .u32 _Z15generate_kernelP27curandStateScrambledSobol64iPx_param_1,
	.param .u64 .ptr .align 1 _Z15generate_kernelP27curandStateScrambledSobol64iPx_param_2
)
{
	.reg .pred 	%p<18>;
	.reg .b32 	%r<36>;
	.reg .b64 	%rd<181>;
	.reg .b64 	%fd<28>;

	ld.param.u32 	%r5, [_Z15generate_kernelP27curandStateScrambledSobol64iPx_param_1];
	mov.u32 	%r6, %tid.x;
	mov.u32 	%r7, %ctaid.x;
	shl.b32 	%r8, %r7, 6;
	add.s32 	%r1, %r8, %r6;
	setp.lt.s32 	%p1, %r5, 1;
	mov.b64 	%rd172, 0;
	@%p1 bra 	$L__BB1_6;
	ld.param.u64 	%rd158, [_Z15generate_kernelP27curandStateScrambledSobol64iPx_param_0];
	mul.lo.s32 	%r9, %r1, 3;
	cvta.to.global.u64 	%rd45, %rd158;
	mul.wide.s32 	%rd46, %r9, 536;
	add.s64 	%rd47, %rd45, %rd46;
	ld.global.u64 	%rd178, [%rd47+8];
	ld.global.u64 	%rd177, [%rd47];
	ld.global.u64 	%rd176, [%rd47+544];
	ld.global.u64 	%rd175, [%rd47+536];
	ld.global.u64 	%rd174, [%rd47+1080];
	ld.global.u64 	%rd173, [%rd47+1072];
	setp.eq.s32 	%p2, %r5, 1;
	mov.b64 	%rd172, 0;
	@%p2 bra 	$L__BB1_4;
	sub.s64 	%rd164, -2, %rd173;
	sub.s64 	%rd163, -2, %rd175;
	sub.s64 	%rd162, -2, %rd177;
	and.b32  	%r10, %r5, 2147483646;
	neg.s32 	%r35, %r10;
	mov.b64 	%rd172, 0;
$L__BB1_3:
	ld.param.u64 	%rd159, [_Z15generate_kernelP27curandStateScrambledSobol64iPx_param_0];
	add.s64 	%rd49, %rd177, 1;
	add.s64 	%rd50, %rd162, 1;
	and.b64  	%rd51, %rd49, %rd50;
	clz.b64 	%r11, %rd51;
	cvt.u64.u32 	%rd52, %r11;
	setp.eq.s64 	%p3, %rd51, 0;
	sub.s64 	%rd53, 63, %rd52;
	selp.b64 	%rd54, 63, %rd53, %p3;
	cvta.to.global.u64 	%rd55, %rd159;
	mul.wide.s32 	%rd56, %r9, 536;
	add.s64 	%rd57, %rd55, %rd56;
	shl.b64 	%rd58, %rd54, 3;
	add.s64 	%rd59, %rd57, %rd58;
	ld.global.u64 	%rd60, [%rd59+24];
	xor.b64  	%rd61, %rd178, %rd60;
	st.global.u64 	[%rd57+8], %rd61;
	st.global.u64 	[%rd57], %rd49;
	shr.u64 	%rd62, %rd178, 11;
	cvt.rn.f64.u64 	%fd1, %rd62;
	fma.rn.f64 	%fd2, %fd1, 0d3CA0000000000000, 0d3C90000000000000;
	add.s64 	%rd63, %rd175, 1;
	add.s64 	%rd64, %rd163, 1;
	and.b64  	%rd65, %rd63, %rd64;
	clz.b64 	%r17, %rd65;
	cvt.u64.u32 	%rd66, %r17;
	setp.eq.s64 	%p4, %rd65, 0;
	sub.s64 	%rd67, 63, %rd66;
	selp.b64 	%rd68, 63, %rd67, %p4;
	add.s64 	%rd69, %rd57, 536;
	shl.b64 	%rd70, %rd68, 3;
	add.s64 	%rd71, %rd69, %rd70;
	ld.global.u64 	%rd72, [%rd71+24];
	xor.b64  	%rd73, %rd176, %rd72;
	st.global.u64 	[%rd57+544], %rd73;
	st.global.u64 	[%rd57+536], %rd63;
	shr.u64 	%rd74, %rd176, 11;
	cvt.rn.f64.u64 	%fd3, %rd74;
	fma.rn.f64 	%fd4, %fd3, 0d3CA0000000000000, 0d3C90000000000000;
	add.s64 	%rd75, %rd173, 1;
	add.s64 	%rd76, %rd164, 1;
	and.b64  	%rd77, %rd75, %rd76;
	clz.b64 	%r18, %rd77;
	cvt.u64.u32 	%rd78, %r18;
	setp.eq.s64 	%p5, %rd77, 0;
	sub.s64 	%rd79, 63, %rd78;
	selp.b64 	%rd80, 63, %rd79, %p5;
	add.s64 	%rd81, %rd57, 1072;
	shl.b64 	%rd82, %rd80, 3;
	add.s64 	%rd83, %rd81, %rd82;
	ld.global.u64 	%rd84, [%rd83+24];
	xor.b64  	%rd85, %rd174, %rd84;
	st.global.u64 	[%rd57+1080], %rd85;
	st.global.u64 	[%rd57+1072], %rd75;
	shr.u64 	%rd86, %rd174, 11;
	cvt.rn.f64.u64 	%fd5, %rd86;
	fma.rn.f64 	%fd6, %fd5, 0d3CA0000000000000, 0d3C90000000000000;
	mul.f64 	%fd7, %fd4, %fd4;
	fma.rn.f64 	%fd8, %fd2, %fd2, %fd7;
	fma.rn.f64 	%fd9, %fd6, %fd6, %fd8;
	setp.lt.f64 	%p6, %fd9, 0d3FF0000000000000;
	selp.u64 	%rd87, 1, 0, %p6;
	add.s64 	%rd88, %rd172, %rd87;
	add.s64 	%rd177, %rd177, 2;
	and.b64  	%rd89, %rd177, %rd162;
	clz.b64 	%r19, %rd89;
	cvt.u64.u32 	%rd90, %r19;
	setp.eq.s64 	%p7, %rd89, 0;
	sub.s64 	%rd91, 63, %rd90;
	selp.b64 	%rd92, 63, %rd91, %p7;
	shl.b64 	%rd93, %rd92, 3;
	add.s64 	%rd94, %rd57, %rd93;
	ld.global.u64 	%rd95, [%rd94+24];
	xor.b64  	%rd178, %rd61, %rd95;
	st.global.u64 	[%rd57+8], %rd178;
	st.global.u64 	[%rd57], %rd177;
	shr.u64 	%rd96, %rd61, 11;
	cvt.rn.f64.u64 	%fd10, %rd96;
	fma.rn.f64 	%fd11, %fd10, 0d3CA0000000000000, 0d3C90000000000000;
	add.s64 	%rd175, %rd175, 2;
	and.b64  	%rd97, %rd175, %rd163;
	clz.b64 	%r20, %rd97;
	cvt.u64.u32 	%rd98, %r20;
	setp.eq.s64 	%p8, %rd97, 0;
	sub.s64 	%rd99, 63, %rd98;
	selp.b64 	%rd100, 63, %rd99, %p8;
	shl.b64 	%rd101, %rd100, 3;
	add.s64 	%rd102, %rd69, %rd101;
	ld.global.u64 	%rd103, [%rd102+24];
	xor.b64  	%rd176, %rd73, %rd103;
	st.global.u64 	[%rd57+544], %rd176;
	st.global.u64 	[%rd57+536], %rd175;
	shr.u64 	%rd104, %rd73, 11;
	cvt.rn.f64.u64 	%fd12, %rd104;
	fma.rn.f64 	%fd13, %fd12, 0d3CA0000000000000, 0d3C90000000000000;
	add.s64 	%rd173, %rd173, 2;
	and.b64  	%rd105, %rd173, %rd164;
	clz.b64 	%r21, %rd105;
	cvt.u64.u32 	%rd106, %r21;
	setp.eq.s64 	%p9, %rd105, 0;
	sub.s64 	%rd107, 63, %rd106;
	selp.b64 	%rd108, 63, %rd107, %p9;
	shl.b64 	%rd109, %rd108, 3;
	add.s64 	%rd110, %rd81, %rd109;
	ld.global.u64 	%rd111, [%rd110+24];
	xor.b64  	%rd174, %rd85, %rd111;
	st.global.u64 	[%rd57+1080], %rd174;
	st.global.u64 	[%rd57+1072], %rd173;
	shr.u64 	%rd112, %rd85, 11;
	cvt.rn.f64.u64 	%fd14, %rd112;
	fma.rn.f64 	%fd15, %fd14, 0d3CA0000000000000, 0d3C90000000000000;
	mul.f64 	%fd16, %fd13, %fd13;
	fma.rn.f64 	%fd17, %fd11, %fd11, %fd16;
	fma.rn.f64 	%fd18, %fd15, %fd15, %fd17;
	setp.lt.f64 	%p10, %fd18, 0d3FF0000000000000;
	selp.u64 	%rd113, 1, 0, %p10;
	add.s64 	%rd172, %rd88, %rd113;
	add.s64 	%rd164, %rd164, -2;
	add.s64 	%rd163, %rd163, -2;
	add.s64 	%rd162, %rd162, -2;
	add.s32 	%r35, %r35, 2;
	setp.ne.s32 	%p11, %r35, 0;
	@%p11 bra 	$L__BB1_3;
$L__BB1_4:
	and.b32  	%r22, %r5, 1;
	setp.eq.b32 	%p12, %r22, 1;
	not.pred 	%p13, %p12;
	@%p13 bra 	$L__BB1_6;
	ld.param.u64 	%rd160, [_Z15generate_kernelP27curandStateScrambledSobol64iPx_param_0];
	add.s64 	%rd114, %rd177, 1;
	not.b64 	%rd115, %rd177;
	and.b64  	%rd116, %rd114, %rd115;
	clz.b64 	%r23, %rd116;
	cvt.u64.u32 	%rd117, %r23;
	setp.eq.s64 	%p14, %rd116, 0;
	sub.s64 	%rd118, 63, %rd117;
	selp.b64 	%rd119, 63, %rd118, %p14;
	cvta.to.global.u64 	%rd120, %rd160;
	mov.u32 	%r24, %ctaid.x;
	shl.b32 	%r25, %r24, 6;
	mov.u32 	%r26, %tid.x;
	add.s32 	%r27, %r25, %r26;
	mul.lo.s32 	%r28, %r27, 3;
	mul.wide.s32 	%rd121, %r28, 536;
	add.s64 	%rd122, %rd120, %rd121;
	shl.b64 	%rd123, %rd119, 3;
	add.s64 	%rd124, %rd122, %rd123;
	ld.global.u64 	%rd125, [%rd124+24];
	xor.b64  	%rd126, %rd178, %rd125;
	st.global.u64 	[%rd122+8], %rd126;
	st.global.u64 	[%rd122], %rd114;
	shr.u64 	%rd127, %rd178, 11;
	cvt.rn.f64.u64 	%fd19, %rd127;
	fma.rn.f64 	%fd20, %fd19, 0d3CA0000000000000, 0d3C90000000000000;
	add.s64 	%rd128, %rd175, 1;
	not.b64 	%rd129, %rd175;
	and.b64  	%rd130, %rd128, %rd129;
	clz.b64 	%r29, %rd130;
	cvt.u64.u32 	%rd131, %r29;
	setp.eq.s64 	%p15, %rd130, 0;
	sub.s64 	%rd132, 63, %rd131;
	selp.b64 	%rd133, 63, %rd132, %p15;
	add.s64 	%rd134, %rd122, 536;
	shl.b64 	%rd135, %rd133, 3;
	add.s64 	%rd136, %rd134, %rd135;
	ld.global.u64 	%rd137, [%rd136+24];
	xor.b64  	%rd138, %rd176, %rd137;
	st.global.u64 	[%rd122+544], %rd138;
	st.global.u64 	[%rd122+536], %rd128;
	shr.u64 	%rd139, %rd176, 11;
	cvt.rn.f64.u64 	%fd21, %rd139;
	fma.rn.f64 	%fd22, %fd21, 0d3CA0000000000000, 0d3C90000000000000;
	add.s64 	%rd140, %rd173, 1;
	not.b64 	%rd141, %rd173;
	and.b64  	%rd142, %rd140, %rd141;
	clz.b64 	%r30, %rd142;
	cvt.u64.u32 	%rd143, %r30;
	setp.eq.s64 	%p16, %rd142, 0;
	sub.s64 	%rd144, 63, %rd143;
	selp.b64 	%rd145, 63, %rd144, %p16;
	add.s64 	%rd146, %rd122, 1072;
	shl.b64 	%rd147, %rd145, 3;
	add.s64 	%rd148, %rd146, %rd147;
	ld.global.u64 	%rd149, [%rd148+24];
	xor.b64  	%rd150, %rd174, %rd149;
	st.global.u64 	[%rd122+1080], %rd150;
	st.global.u64 	[%rd122+1072], %rd140;
	shr.u64 	%rd151, %rd174, 11;
	cvt.rn.f64.u64 	%fd23, %rd151;
	fma.rn.f64 	%fd24, %fd23, 0d3CA0000000000000, 0d3C90000000000000;
	mul.f64 	%fd25, %fd22, %fd22;
	fma.rn.f64 	%fd26, %fd20, %fd20, %fd25;
	fma.rn.f64 	%fd27, %fd24, %fd24, %fd26;
	setp.lt.f64 	%p17, %fd27, 0d3FF0000000000000;
	selp.u64 	%rd152, 1, 0, %p17;
	add.s64 	%rd172, %rd172, %rd152;
$L__BB1_6:
	ld.param.u64 	%rd161, [_Z15generate_kernelP27curandStateScrambledSobol64iPx_param_2];
	cvta.to.global.u64 	%rd153, %rd161;
	mov.u32 	%r31, %ctaid.x;
	shl.b32 	%r32, %r31, 6;
	mov.u32 	%r33, %tid.x;
	add.s32 	%r34, %r32, %r33;
	mul.wide.s32 	%rd154, %r34, 8;
	add.s64 	%rd155, %rd153, %rd154;
	ld.global.u64 	%rd156, [%rd155];
	add.s64 	%rd157, %rd156, %rd172;
	st.global.u64 	[%rd155], %rd157;
	ret;

}


// ===== COMPILED SASS (sm_100) =====

	.target	sm_100

	.elftype	@"ET_EXEC"


//--------------------- .note.nv.tkinfo           --------------------------
	.section	.note.nv.tkinfo,"",@"SHT_NOTE"
	.sectionflags	@"SHF_NOTE_NV_TKINFO"
	.tkinfo
        /*0018*/ 	.word	0x00000002
        /*0030*/ 	.string	""
        /*0030*/ 	.string	"ptxas"
        /*0030*/ 	.string	"Cuda compilation tools, release 13.0, V13.0.88"
        /*0030*/ 	.string	"Build cuda_13.0.r13.0/compiler.36424714_0"
        /*0030*/ 	.string	"-arch sm_100 -m 64 "



//--------------------- .note.nv.cuinfo           --------------------------
	.section	.note.nv.cuinfo,"",@"SHT_NOTE"
	.sectionflags	@"SHF_NOTE_NV_CUINFO"
        /*0018*/ 	.short	0x0002
        /*001a*/ 	.short	0x0064
        /*001c*/ 	.short	0x0082
	.zero		2


//--------------------- .nv.info                  --------------------------
	.section	.nv.info,"",@"SHT_CUDA_INFO"
	.align	4


	//----- nvinfo : EIATTR_REGCOUNT
	.align		4
        /*0000*/ 	.byte	0x04, 0x2f
        /*0002*/ 	.short	(.L_10 - .L_9)
	.align		4
.L_9:
        /*0004*/ 	.word	index@(_Z12setup_kernelPyS_P27curandStateScrambledSobol64)
        /*0008*/ 	.word	0x00000020


	//----- nvinfo : EIATTR_FRAME_SIZE
	.align		4
.L_10:
        /*000c*/ 	.byte	0x04, 0x11
        /*000e*/ 	.short	(.L_12 - .L_11)
	.align		4
.L_11:
        /*0010*/ 	.word	index@(_Z12setup_kernelPyS_P27curandStateScrambledSobol64)
        /*0014*/ 	.word	0x00000000


	//----- nvinfo : EIATTR_REGCOUNT
	.align		4
.L_12:
        /*0018*/ 	.byte	0x04, 0x2f
        /*001a*/ 	.short	(.L_14 - .L_13)
	.align		4
.L_13:
        /*001c*/ 	.word	index@(_Z15generate_kernelP27curandStateScrambledSobol64iPx)
        /*0020*/ 	.word	0x00000030


	//----- nvinfo : EIATTR_FRAME_SIZE
	.align		4
.L_14:
        /*0024*/ 	.byte	0x04, 0x11
        /*0026*/ 	.short	(.L_16 - .L_15)
	.align		4
.L_15:
        /*0028*/ 	.word	index@(_Z15generate_kernelP27curandStateScrambledSobol64iPx)
        /*002c*/ 	.word	0x00000000


	//----- nvinfo : EIATTR_MIN_STACK_SIZE
	.align		4
.L_16:
        /*0030*/ 	.byte	0x04, 0x12
        /*0032*/ 	.short	(.L_18 - .L_17)
	.align		4
.L_17:
        /*0034*/ 	.word	index@(_Z15generate_kernelP27curandStateScrambledSobol64iPx)
        /*0038*/ 	.word	0x00000000


	//----- nvinfo : EIATTR_MIN_STACK_SIZE
	.align		4
.L_18:
        /*003c*/ 	.byte	0x04, 0x12
        /*003e*/ 	.short	(.L_20 - .L_19)
	.align		4
.L_19:
        /*0040*/ 	.word	index@(_Z12setup_kernelPyS_P27curandStateScrambledSobol64)
        /*0044*/ 	.word	0x00000000
.L_20:


//--------------------- .nv.compat                --------------------------
	.section	.nv.compat,"",@"SHT_CUDA_COMPAT_INFO"
	.align	4
        /*0000*/ 	.byte	0x02, 0x09, 0x00, 0x00, 0x02, 0x02, 0x01, 0x00, 0x02, 0x05, 0x05, 0x00, 0x03, 0x07, 0x01, 0x01
        /*0010*/ 	.byte	0x02, 0x03, 0x00, 0x00, 0x02, 0x06, 0x01, 0x00, 0x04, 0x0b, 0x08, 0x00, 0x01, 0x00, 0x00, 0x00
        /*0020*/ 	.byte	0x00, 0x00, 0x00, 0x00


//--------------------- .nv.info._Z15generate_kernelP27curandStateScrambledSobol64iPx --------------------------
	.section	.nv.info._Z15generate_kernelP27curandStateScrambledSobol64iPx,"",@"SHT_CUDA_INFO"
	.sectionflags	@""
	.align	4


	//----- nvinfo : EIATTR_CUDA_API_VERSION
	.align		4
        /*0000*/ 	.byte	0x04, 0x37
        /*0002*/ 	.short	(.L_22 - .L_21)
.L_21:
        /*0004*/ 	.word	0x00000082


	//----- nvinfo : EIATTR_KPARAM_INFO
	.align		4
.L_22:
        /*0008*/ 	.byte	0x04, 0x17
        /*000a*/ 	.short	(.L_24 - .L_23)
.L_23:
        /*000c*/ 	.word	0x00000000
        /*0010*/ 	.short	0x0002
        /*0012*/ 	.short	0x0010
        /*0014*/ 	.byte	0x00, 0xf5, 0x21, 0x00


	//----- nvinfo : EIATTR_KPARAM_INFO
	.align		4
.L_24:
        /*0018*/ 	.byte	0x04, 0x17
        /*001a*/ 	.short	(.L_26 - .L_25)
.L_25:
        /*001c*/ 	.word	0x00000000
        /*0020*/ 	.short	0x0001
        /*0022*/ 	.short	0x0008
        /*0024*/ 	.byte	0x00, 0xf0, 0x11, 0x00


	//----- nvinfo : EIATTR_KPARAM_INFO
	.align		4
.L_26:
        /*0028*/ 	.byte	0x04, 0x17
        /*002a*/ 	.short	(.L_28 - .L_27)
.L_27:
        /*002c*/ 	.word	0x00000000
        /*0030*/ 	.short	0x0000
        /*0032*/ 	.short	0x0000
        /*0034*/ 	.byte	0x00, 0xf5, 0x21, 0x00


	//----- nvinfo : EIATTR_SPARSE_MMA_MASK
	.align		4
.L_28:
        /*0038*/ 	.byte	0x03, 0x50
        /*003a*/ 	.short	0x0000


	//----- nvinfo : EIATTR_MAXREG_COUNT
	.align		4
        /*003c*/ 	.byte	0x03, 0x1b
        /*003e*/ 	.short	0x00ff


	//----- nvinfo : EIATTR_MERCURY_ISA_VERSION
	.align		4
        /*0040*/ 	.byte	0x03, 0x5f
        /*0042*/ 	.short	0x0101


	//----- nvinfo : EIATTR_VRC_CTA_INIT_COUNT
	.align		4
        /*0044*/ 	.byte	0x02, 0x4a
	.zero		1
	.zero		1


	//----- nvinfo : EIATTR_EXIT_INSTR_OFFSETS
	.align		4
        /*0048*/ 	.byte	0x04, 0x1c
        /*004a*/ 	.short	(.L_30 - .L_29)


	//   ....[0]....
.L_29:
        /*004c*/ 	.word	0x00001430


	//----- nvinfo : EIATTR_CBANK_PARAM_SIZE
	.align		4
.L_30:
        /*0050*/ 	.byte	0x03, 0x19
        /*0052*/ 	.short	0x0018


	//----- nvinfo : EIATTR_PARAM_CBANK
	.align		4
        /*0054*/ 	.byte	0x04, 0x0a
        /*0056*/ 	.short	(.L_32 - .L_31)
	.align		4
.L_31:
        /*0058*/ 	.word	index@(.nv.constant0._Z15generate_kernelP27curandStateScrambledSobol64iPx)
        /*005c*/ 	.short	0x0380
        /*005e*/ 	.short	0x0018


	//----- nvinfo : EIATTR_SW_WAR
	.align		4
.L_32:
        /*0060*/ 	.byte	0x04, 0x36
        /*0062*/ 	.short	(.L_34 - .L_33)
.L_33:
        /*0064*/ 	.word	0x00000008
.L_34:


//--------------------- .nv.info._Z12setup_kernelPyS_P27curandStateScrambledSobol64 --------------------------
	.section	.nv.info._Z12setup_kernelPyS_P27curandStateScrambledSobol64,"",@"SHT_CUDA_INFO"
	.sectionflags	@""
	.align	4


	//----- nvinfo : EIATTR_CUDA_API_VERSION
	.align		4
        /*0000*/ 	.byte	0x04, 0x37
        /*0002*/ 	.short	(.L_36 - .L_35)
.L_35:
        /*0004*/ 	.word	0x00000082


	//----- nvinfo : EIATTR_KPARAM_INFO
	.align		4
.L_36:
        /*0008*/ 	.byte	0x04, 0x17
        /*000a*/ 	.short	(.L_38 - .L_37)
.L_37:
        /*000c*/ 	.word	0x00000000
        /*0010*/ 	.short	0x0002
        /*0012*/ 	.short	0x0010
        /*0014*/ 	.byte	0x00, 0xf5, 0x21, 0x00


	//----- nvinfo : EIATTR_KPARAM_INFO
	.align		4
.L_38:
        /*0018*/ 	.byte	0x04, 0x17
        /*001a*/ 	.short	(.L_40 - .L_39)
.L_39:
        /*001c*/ 	.word	0x00000000
        /*0020*/ 	.short	0x0001
        /*0022*/ 	.short	0x0008
        /*0024*/ 	.byte	0x00, 0xf5, 0x21, 0x00


	//----- nvinfo : EIATTR_KPARAM_INFO
	.align		4
.L_40:
        /*0028*/ 	.byte	0x04, 0x17
        /*002a*/ 	.short	(.L_42 - .L_41)
.L_41:
        /*002c*/ 	.word	0x00000000
        /*0030*/ 	.short	0x0000
        /*0032*/ 	.short	0x0000
        /*0034*/ 	.byte	0x00, 0xf5, 0x21, 0x00


	//----- nvinfo : EIATTR_SPARSE_MMA_MASK
	.align		4
.L_42:
        /*0038*/ 	.byte	0x03, 0x50
        /*003a*/ 	.short	0x0000


	//----- nvinfo : EIATTR_MAXREG_COUNT
	.align		4
        /*003c*/ 	.byte	0x03, 0x1b
        /*003e*/ 	.short	0x00ff


	//----- nvinfo : EIATTR_MERCURY_ISA_VERSION
	.align		4
        /*0040*/ 	.byte	0x03, 0x5f
        /*0042*/ 	.short	0x0101


	//----- nvinfo : EIATTR_VRC_CTA_INIT_COUNT
	.align		4
        /*0044*/ 	.byte	0x02, 0x4a
	.zero		1
	.zero		1


	//----- nvinfo : EIATTR_EXIT_INSTR_OFFSETS
	.align		4
        /*0048*/ 	.byte	0x04, 0x1c
        /*004a*/ 	.short	(.L_44 - .L_43)


	//   ....[0]....
.L_43:
        /*004c*/ 	.word	0x00002020


	//----- nvinfo : EIATTR_CBANK_PARAM_SIZE
	.align		4
.L_44:
        /*0050*/ 	.byte	0x03, 0x19
        /*0052*/ 	.short	0x0018


	//----- nvinfo : EIATTR_PARAM_CBANK
	.align		4
        /*0054*/ 	.byte	0x04, 0x0a
        /*0056*/ 	.short	(.L_46 - .L_45)
	.align		4
.L_45:
        /*0058*/ 	.word	index@(.nv.constant0._Z12setup_kernelPyS_P27curandStateScrambledSobol64)
        /*005c*/ 	.short	0x0380
        /*005e*/ 	.short	0x0018


	//----- nvinfo : EIATTR_SW_WAR
	.align		4
.L_46:
        /*0060*/ 	.byte	0x04, 0x36
        /*0062*/ 	.short	(.L_48 - .L_47)
.L_47:
        /*0064*/ 	.word	0x00000008
.L_48:


//--------------------- .nv.callgraph             --------------------------
	.section	.nv.callgraph,"",@"SHT_CUDA_CALLGRAPH"
	.align	4
	.sectionentsize	8
	.align		4
        /*0000*/ 	.word	0x00000000
	.align		4
        /*0004*/ 	.word	0xffffffff
	.align		4
        /*0008*/ 	.word	0x00000000
	.align		4
        /*000c*/ 	.word	0xfffffffe
	.align		4
        /*0010*/ 	.word	0x00000000
	.align		4
        /*0014*/ 	.word	0xfffffffd
	.align		4
        /*0018*/ 	.word	0x00000000
	.align		4
        /*001c*/ 	.word	0xfffffffc


//--------------------- .nv.constant4             --------------------------
	.section	.nv.constant4,"a",@progbits
	.align	8
	.align		8
.nv.constant4:
        /*0000*/ 	.dword	precalc_xorwow_matrix
	.align		8
        /*0008*/ 	.dword	precalc_xorwow_offset_matrix
	.align		8
        /*0010*/ 	.dword	mrg32k3aM1
	.align		8
        /*0018*/ 	.dword	mrg32k3aM2
	.align		8
        /*0020*/ 	.dword	mrg32k3aM1SubSeq
	.align		8
        /*0028*/ 	.dword	mrg32k3aM2SubSeq
	.align		8
        /*0030*/ 	.dword	mrg32k3aM1Seq
	.align		8
        /*0038*/ 	.dword	mrg32k3aM2Seq


//--------------------- .nv.constant3             --------------------------
	.section	.nv.constant3,"a",@progbits
	.align	8
.nv.constant3:
	.type		__cr_lgamma_table,@object
	.size		__cr_lgamma_table,(.L_8 - __cr_lgamma_table)
__cr_lgamma_table:
        /*0000*/ 	.byte	0x00, 0x00, 0x00, 0x00, 0x00, 0x00, 0x00, 0x00, 0x00, 0x00, 0x00, 0x00, 0x00, 0x00, 0x00, 0x00
        /*0010*/ 	.byte	0xef, 0x39, 0xfa, 0xfe, 0x42, 0x2e, 0xe6, 0x3f, 0x02, 0x20, 0x2a, 0xfa, 0x0b, 0xab, 0xfc, 0x3f
        /*0020*/ 	.byte	0xf9, 0x2c, 0x92, 0x7c, 0xa7, 0x6c, 0x09, 0x40, 0xc9, 0x79, 0x44, 0x3c, 0x64, 0x26, 0x13, 0x40
        /*0030*/ 	.byte	0xca, 0x01, 0xcf, 0x3a, 0x27, 0x51, 0x1a, 0x40, 0x30, 0xcc, 0x2d, 0xf3, 0xe1, 0x0c, 0x21, 0x40
        /*0040*/ 	.byte	0x0d, 0xb7, 0xfc, 0x82, 0x8e, 0x35, 0x25, 0x40
.L_8:


//--------------------- .text._Z15generate_kernelP27curandStateScrambledSobol64iPx --------------------------
	.section	.text._Z15generate_kernelP27curandStateScrambledSobol64iPx,"ax",@progbits
	.align	128
        .global         _Z15generate_kernelP27curandStateScrambledSobol64iPx
        .type           _Z15generate_kernelP27curandStateScrambledSobol64iPx,@function
        .size           _Z15generate_kernelP27curandStateScrambledSobol64iPx,(.L_x_5 - _Z15generate_kernelP27curandStateScrambledSobol64iPx)
        .other          _Z15generate_kernelP27curandStateScrambledSobol64iPx,@"STO_CUDA_ENTRY STV_DEFAULT"
_Z15generate_kernelP27curandStateScrambledSobol64iPx:
.text._Z15generate_kernelP27curandStateScrambledSobol64iPx:
[----:B------:R-:W-:Y:S01]  /*0000*/  LDC R1, c[0x0][0x37c] ;  /* 0x0000df00ff017b82 */ /* 0x000fe20000000800 */
[----:B------:R-:W0:Y:S01]  /*0010*/  S2R R0, SR_TID.X ;  /* 0x0000000000007919 */ /* 0x000e220000002100 */
[----:B------:R-:W1:Y:S01]  /*0020*/  LDCU UR4, c[0x0][0x388] ;  /* 0x00007100ff0477ac */ /* 0x000e620008000800 */
[----:B------:R-:W-:Y:S01]  /*0030*/  IMAD.MOV.U32 R4, RZ, RZ, RZ ;  /* 0x000000ffff047224 */ /* 0x000fe200078e00ff */
[----:B------:R-:W0:Y:S01]  /*0040*/  S2R R3, SR_CTAID.X ;  /* 0x0000000000037919 */ /* 0x000e220000002500 */
[----:B------:R-:W-:Y:S01]  /*0050*/  IMAD.MOV.U32 R2, RZ, RZ, RZ ;  /* 0x000000ffff027224 */ /* 0x000fe200078e00ff */
[----:B------:R-:W2:Y:S01]  /*0060*/  LDCU.64 UR6, c[0x0][0x358] ;  /* 0x00006b00ff0677ac */ /* 0x000ea20008000a00 */
[----:B-1----:R-:W-:Y:S01]  /*0070*/  UISETP.GE.AND UP0, UPT, UR4, 0x1, UPT ;  /* 0x000000010400788c */ /* 0x002fe2000bf06270 */
[----:B0-----:R-:W-:-:S08]  /*0080*/  IMAD R0, R3, 0x40, R0 ;  /* 0x0000004003007824 */ /* 0x001fd000078e0200 */
[----:B--2---:R-:W-:Y:S05]  /*0090*/  BRA.U !UP0, `(.L_x_0) ;  /* 0x0000001108cc7547 */ /* 0x004fea000b800000 */
[----:B------:R-:W0:Y:S01]  /*00a0*/  LDC.64 R20, c[0x0][0x380] ;  /* 0x0000e000ff147b82 */ /* 0x000e220000000a00 */
[----:B------:R-:W-:-:S04]  /*00b0*/  IMAD R3, R0, 0x3, RZ ;  /* 0x0000000300037824 */ /* 0x000fc800078e02ff */
[----:B0-----:R-:W-:-:S05]  /*00c0*/  IMAD.WIDE R20, R3, 0x218, R20 ;  /* 0x0000021803147825 */ /* 0x001fca00078e0214 */
[----:B------:R0:W5:Y:S04]  /*00d0*/  LDG.E.64 R18, desc[UR6][R20.64+0x8] ;  /* 0x0000080614127981 */ /* 0x000168000c1e1b00 */
[----:B------:R0:W5:Y:S04]  /*00e0*/  LDG.E.64 R16, desc[UR6][R20.64+0x220] ;  /* 0x0002200614107981 */ /* 0x000168000c1e1b00 */
[----:B------:R0:W5:Y:S04]  /*00f0*/  LDG.E.64 R14, desc[UR6][R20.64+0x438] ;  /* 0x00043806140e7981 */ /* 0x000168000c1e1b00 */
[----:B------:R0:W5:Y:S04]  /*0100*/  LDG.E.64 R12, desc[UR6][R20.64] ;  /* 0x00000006140c7981 */ /* 0x000168000c1e1b00 */
[----:B------:R0:W5:Y:S04]  /*0110*/  LDG.E.64 R10, desc[UR6][R20.64+0x218] ;  /* 0x00021806140a7981 */ /* 0x000168000c1e1b00 */
[----:B------:R0:W5:Y:S01]  /*0120*/  LDG.E.64 R8, desc[UR6][R20.64+0x430] ;  /* 0x0004300614087981 */ /* 0x000162000c1e1b00 */
[----:B------:R-:W-:Y:S01]  /*0130*/  UISETP.NE.AND UP1, UPT, UR4, 0x1, UPT ;  /* 0x000000010400788c */ /* 0x000fe2000bf25270 */
[----:B------:R-:W-:Y:S01]  /*0140*/  IMAD.MOV.U32 R4, RZ, RZ, RZ ;  /* 0x000000ffff047224 */ /* 0x000fe200078e00ff */
[----:B------:R-:W-:Y:S01]  /*0150*/  ULOP3.LUT UR5, UR4, 0x1, URZ, 0xc0, !UPT ;  /* 0x0000000104057892 */ /* 0x000fe2000f8ec0ff */
[----:B------:R-:W-:-:S03]  /*0160*/  IMAD.MOV.U32 R2, RZ, RZ, RZ ;  /* 0x000000ffff027224 */ /* 0x000fc600078e00ff */
[----:B------:R-:W-:-:S03]  /*0170*/  UISETP.NE.U32.AND UP0, UPT, UR5, 0x1, UPT ;  /* 0x000000010500788c */ /* 0x000fc6000bf05070 */
[----:B0-----:R-:W-:Y:S08]  /*0180*/  BRA.U !UP1, `(.L_x_1) ;  /* 0x0000000d09247547 */ /* 0x001ff0000b800000 */
[----:B-----5:R-:W-:Y:S01]  /*0190*/  IADD3 R3, P0, PT, -R8, -0x2, RZ ;  /* 0xfffffffe08037810 */ /* 0x020fe20007f1e1ff */
[----:B------:R-:W-:Y:S01]  /*01a0*/  ULOP3.LUT UR4, UR4, 0x7ffffffe, URZ, 0xc0, !UPT ;  /* 0x7ffffffe04047892 */ /* 0x000fe2000f8ec0ff */
[----:B------:R-:W-:Y:S01]  /*01b0*/  IADD3 R5, P1, PT, -R10, -0x2, RZ ;  /* 0xfffffffe0a057810 */ /* 0x000fe20007f3e1ff */
[----:B------:R-:W-:Y:S01]  /*01c0*/  IMAD.MOV.U32 R4, RZ, RZ, RZ ;  /* 0x000000ffff047224 */ /* 0x000fe200078e00ff */
[----:B------:R-:W-:Y:S01]  /*01d0*/  IADD3 R7, P2, PT, -R12, -0x2, RZ ;  /* 0xfffffffe0c077810 */ /* 0x000fe20007f5e1ff */
[----:B------:R-:W-:Y:S01]  /*01e0*/  IMAD.MOV.U32 R2, RZ, RZ, RZ ;  /* 0x000000ffff027224 */ /* 0x000fe200078e00ff */
[----:B------:R-:W-:Y:S01]  /*01f0*/  IADD3.X R6, PT, PT, ~R9, -0x1, RZ, P0, !PT ;  /* 0xffffffff09067810 */ /* 0x000fe200007fe5ff */
[----:B------:R-:W-:Y:S01]  /*0200*/  UIADD3 UR4, UPT, UPT, -UR4, URZ, URZ ;  /* 0x000000ff04047290 */ /* 0x000fe2000fffe1ff */
[----:B------:R-:W-:Y:S02]  /*0210*/  IADD3.X R40, PT, PT, ~R11, -0x1, RZ, P1, !PT ;  /* 0xffffffff0b287810 */ /* 0x000fe40000ffe5ff */
[----:B------:R-:W-:-:S09]  /*0220*/  IADD3.X R42, PT, PT, ~R13, -0x1, RZ, P2, !PT ;  /* 0xffffffff0d2a7810 */ /* 0x000fd200017fe5ff */
.L_x_2:
[----:B------:R-:W-:Y:S02]  /*0230*/  IADD3 R28, P0, PT, R12, 0x1, RZ ;  /* 0x000000010c1c7810 */ /* 0x000fe40007f1e0ff */
[----:B------:R-:W-:-:S03]  /*0240*/  IADD3 R25, P1, PT, R7, 0x1, RZ ;  /* 0x0000000107197810 */ /* 0x000fc60007f3e0ff */
[----:B------:R-:W-:Y:S01]  /*0250*/  IMAD.X R29, RZ, RZ, R13, P0 ;  /* 0x000000ffff1d7224 */ /* 0x000fe200000e060d */
[----:B------:R-:W-:Y:S01]  /*0260*/  LOP3.LUT R25, R28, R25, RZ, 0xc0, !PT ;  /* 0x000000191c197212 */ /* 0x000fe200078ec0ff */
[----:B------:R-:W-:-:S05]  /*0270*/  IMAD.X R23, RZ, RZ, R42, P1 ;  /* 0x000000ffff177224 */ /* 0x000fca00008e062a */
[----:B------:R-:W-:-:S04]  /*0280*/  LOP3.LUT R26, R29, R23, RZ, 0xc0, !PT ;  /* 0x000000171d1a7212 */ /* 0x000fc800078ec0ff */
[----:B------:R-:W-:-:S04]  /*0290*/  ISETP.NE.U32.AND P0, PT, R26, RZ, PT ;  /* 0x000000ff1a00720c */ /* 0x000fc80003f05070 */
[----:B------:R-:W-:-:S06]  /*02a0*/  SEL R24, R25, R26, !P0 ;  /* 0x0000001a19187207 */ /* 0x000fcc0004000000 */
[----:B------:R-:W0:Y:S02]  /*02b0*/  FLO.U32 R24, R24 ;  /* 0x0000001800187300 */ /* 0x000e2400000e0000 */
[C---:B0-----:R-:W-:Y:S02]  /*02c0*/  IADD3 R22, PT, PT, -R24.reuse, 0x1f, RZ ;  /* 0x0000001f18167810 */ /* 0x041fe40007ffe1ff */
[----:B------:R-:W-:-:S03]  /*02d0*/  IADD3 R23, PT, PT, -R24, 0x3f, RZ ;  /* 0x0000003f18177810 */ /* 0x000fc60007ffe1ff */
[----:B------:R-:W-:Y:S01]  /*02e0*/  @P0 IMAD.MOV R23, RZ, RZ, R22 ;  /* 0x000000ffff170224 */ /* 0x000fe200078e0216 */
[----:B------:R-:W-:-:S04]  /*02f0*/  ISETP.NE.U32.AND P0, PT, R25, RZ, PT ;  /* 0x000000ff1900720c */ /* 0x000fc80003f05070 */
[----:B------:R-:W-:Y:S02]  /*0300*/  IADD3 R23, P1, PT, -R23, 0x3f, RZ ;  /* 0x0000003f17177810 */ /* 0x000fe40007f3e1ff */
[----:B------:R-:W-:-:S03]  /*0310*/  ISETP.NE.AND.EX P0, PT, R26, RZ, PT, P0 ;  /* 0x000000ff1a00720c */ /* 0x000fc60003f05300 */
[----:B------:R-:W-:Y:S01]  /*0320*/  IMAD.X R25, RZ, RZ, -0x1, P1 ;  /* 0xffffffffff197424 */ /* 0x000fe200008e06ff */
[----:B------:R-:W-:-:S04]  /*0330*/  SEL R23, R23, 0x3f, P0 ;  /* 0x0000003f17177807 */ /* 0x000fc80000000000 */
[----:B------:R-:W-:Y:S02]  /*0340*/  SEL R25, R25, RZ, P0 ;  /* 0x000000ff19197207 */ /* 0x000fe40000000000 */
[----:B------:R-:W-:-:S04]  /*0350*/  LEA R22, P0, R23, R20, 0x3 ;  /* 0x0000001417167211 */ /* 0x000fc800078018ff */
[----:B------:R-:W-:-:S06]  /*0360*/  LEA.HI.X R23, R23, R21, R25, 0x3, P0 ;  /* 0x0000001517177211 */ /* 0x000fcc00000f1c19 */
[----:B------:R-:W2:Y:S01]  /*0370*/  LDG.E.64 R22, desc[UR6][R22.64+0x18] ;  /* 0x0000180616167981 */ /* 0x000ea2000c1e1b00 */
[----:B------:R-:W-:Y:S02]  /*0380*/  IADD3 R36, P0, PT, R10, 0x1, RZ ;  /* 0x000000010a247810 */ /* 0x000fe40007f1e0ff */
[----:B------:R-:W-:Y:S01]  /*0390*/  IADD3 R27, P1, PT, R5, 0x1, RZ ;  /* 0x00000001051b7810 */ /* 0x000fe20007f3e0ff */
[----:B------:R0:W-:Y:S02]  /*03a0*/  STG.E.64 desc[UR6][R20.64], R28 ;  /* 0x0000001c14007986 */ /* 0x0001e4000c101b06 */
[----:B------:R-:W-:Y:S01]  /*03b0*/  IMAD.X R37, RZ, RZ, R11, P0 ;  /* 0x000000ffff257224 */ /* 0x000fe200000e060b */
[----:B------:R-:W-:Y:S01]  /*03c0*/  LOP3.LUT R27, R36, R27, RZ, 0xc0, !PT ;  /* 0x0000001b241b7212 */ /* 0x000fe200078ec0ff */
[----:B------:R-:W-:-:S05]  /*03d0*/  IMAD.X R25, RZ, RZ, R40, P1 ;  /* 0x000000ffff197224 */ /* 0x000fca00008e0628 */
[----:B------:R-:W-:-:S04]  /*03e0*/  LOP3.LUT R30, R37, R25, RZ, 0xc0, !PT ;  /* 0x00000019251e7212 */ /* 0x000fc800078ec0ff */
[----:B------:R-:W-:-:S04]  /*03f0*/  ISETP.NE.U32.AND P0, PT, R30, RZ, PT ;  /* 0x000000ff1e00720c */ /* 0x000fc80003f05070 */
[----:B------:R-:W-:-:S06]  /*0400*/  SEL R24, R27, R30, !P0 ;  /* 0x0000001e1b187207 */ /* 0x000fcc0004000000 */
[----:B-1----:R-:W1:Y:S02]  /*0410*/  FLO.U32 R24, R24 ;  /* 0x0000001800187300 */ /* 0x002e6400000e0000 */
[C---:B-1----:R-:W-:Y:S02]  /*0420*/  IADD3 R25, PT, PT, -R24.reuse, 0x1f, RZ ;  /* 0x0000001f18197810 */ /* 0x042fe40007ffe1ff */
        /* <DEDUP_REMOVED lines=9> */
[----:B------:R-:W-:Y:S02]  /*04c0*/  LEA.HI.X R27, R25, R21, R27, 0x3, P0 ;  /* 0x00000015191b7211 */ /* 0x000fe400000f1c1b */
[----:B--2---:R-:W-:Y:S02]  /*04d0*/  LOP3.LUT R24, R18, R22, RZ, 0x3c, !PT ;  /* 0x0000001612187212 */ /* 0x004fe400078e3cff */
[----:B------:R-:W-:-:S05]  /*04e0*/  LOP3.LUT R25, R19, R23, RZ, 0x3c, !PT ;  /* 0x0000001713197212 */ /* 0x000fca00078e3cff */
[----:B------:R-:W-:Y:S04]  /*04f0*/  STG.E.64 desc[UR6][R20.64+0x8], R24 ;  /* 0x0000081814007986 */ /* 0x000fe8000c101b06 */
        /* <DEDUP_REMOVED lines=22> */
[--C-:B------:R-:W-:Y:S02]  /*0660*/  SHF.R.U64 R44, R16, 0xb, R17.reuse ;  /* 0x0000000b102c7819 */ /* 0x100fe40000001211 */
[----:B------:R-:W-:-:S04]  /*0670*/  SHF.R.U32.HI R45, RZ, 0xb, R17 ;  /* 0x0000000bff2d7819 */ /* 0x000fc80000011611 */
[----:B------:R-:W0:Y:S01]  /*0680*/  I2F.F64.U64 R34, R44 ;  /* 0x0000002c00227312 */ /* 0x000e220000301800 */
[--C-:B------:R-:W-:Y:S02]  /*0690*/  SHF.R.U64 R32, R18, 0xb, R19.reuse ;  /* 0x0000000b12207819 */ /* 0x100fe40000001213 */
[----:B------:R-:W-:-:S05]  /*06a0*/  SHF.R.U32.HI R33, RZ, 0xb, R19 ;  /* 0x0000000bff217819 */ /* 0x000fca0000011613 */
[----:B-1----:R1:W3:Y:S02]  /*06b0*/  I2F.F64.U64 R36, R32 ;  /* 0x0000002000247312 */ /* 0x0022e40000301800 */
[----:B-1----:R-:W-:Y:S02]  /*06c0*/  IMAD.MOV.U32 R32, RZ, RZ, 0x0 ;  /* 0x00000000ff207424 */ /* 0x002fe400078e00ff */
[----:B------:R-:W-:Y:S01]  /*06d0*/  IMAD.MOV.U32 R33, RZ, RZ, 0x3ca00000 ;  /* 0x3ca00000ff217424 */ /* 0x000fe200078e00ff */
[----:B--2---:R-:W-:Y:S02]  /*06e0*/  LOP3.LUT R28, R16, R26, RZ, 0x3c, !PT ;  /* 0x0000001a101c7212 */ /* 0x004fe400078e3cff */
[----:B------:R-:W-:-:S05]  /*06f0*/  LOP3.LUT R29, R17, R27, RZ, 0x3c, !PT ;  /* 0x0000001b111d7212 */ /* 0x000fca00078e3cff */
[----:B------:R-:W-:Y:S04]  /*0700*/  STG.E.64 desc[UR6][R20.64+0x220], R28 ;  /* 0x0002201c14007986 */ /* 0x000fe8000c101b06 */
[----:B------:R-:W2:Y:S01]  /*0710*/  LDG.E.64 R30, desc[UR6][R30.64+0x448] ;  /* 0x000448061e1e7981 */ /* 0x000ea2000c1e1b00 */
[-C--:B0-----:R-:W-:Y:S01]  /*0720*/  DFMA R34, R34, R32.reuse, 5.5511151231257827021e-17 ;  /* 0x3c9000002222742b */ /* 0x081fe20000000020 */
[----:B------:R-:W-:Y:S01]  /*0730*/  IADD3 R12, P0, PT, R12, 0x2, RZ ;  /* 0x000000020c0c7810 */ /* 0x000fe20007f1e0ff */
[----:B---3--:R-:W-:Y:S01]  /*0740*/  DFMA R36, R36, R32, 5.5511151231257827021e-17 ;  /* 0x3c9000002424742b */ /* 0x008fe20000000020 */
[----:B------:R0:W-:Y:S03]  /*0750*/  STG.E.64 desc[UR6][R20.64+0x430], R38 ;  /* 0x0004302614007986 */ /* 0x0001e6000c101b06 */
[----:B------:R-:W-:-:S02]  /*0760*/  IMAD.X R13, RZ, RZ, R13, P0 ;  /* 0x000000ffff0d7224 */ /* 0x000fc400000e060d */
[----:B------:R-:W-:-:S03]  /*0770*/  DMUL R34, R34, R34 ;  /* 0x0000002222227228 */ /* 0x000fc60000000000 */
[----:B------:R-:W-:-:S04]  /*0780*/  LOP3.LUT R41, R13, R42, RZ, 0xc0, !PT ;  /* 0x0000002a0d297212 */ /* 0x000fc800078ec0ff */
[----:B------:R-:W-:Y:S01]  /*0790*/  ISETP.NE.U32.AND P1, PT, R41, RZ, PT ;  /* 0x000000ff2900720c */ /* 0x000fe20003f25070 */
[----:B------:R-:W-:Y:S01]  /*07a0*/  DFMA R34, R36, R36, R34 ;  /* 0x000000242422722b */ /* 0x000fe20000000022 */
[--C-:B------:R-:W-:Y:S02]  /*07b0*/  SHF.R.U64 R36, R14, 0xb, R15.reuse ;  /* 0x0000000b0e247819 */ /* 0x100fe4000000120f */
[----:B------:R-:W-:-:S06]  /*07c0*/  SHF.R.U32.HI R37, RZ, 0xb, R15 ;  /* 0x0000000bff257819 */ /* 0x000fcc000001160f */
[----:B------:R-:W1:Y:S02]  /*07d0*/  I2F.F64.U64 R36, R36 ;  /* 0x0000002400247312 */ /* 0x000e640000301800 */
[----:B-1----:R-:W-:-:S08]  /*07e0*/  DFMA R44, R36, R32, 5.5511151231257827021e-17 ;  /* 0x3c900000242c742b */ /* 0x002fd00000000020 */
[----:B------:R-:W-:Y:S01]  /*07f0*/  DFMA R34, R44, R44, R34 ;  /* 0x0000002c2c22722b */ /* 0x000fe20000000022 */
[----:B------:R-:W-:-:S04]  /*0800*/  LOP3.LUT R45, R12, R7, RZ, 0xc0, !PT ;  /* 0x000000070c2d7212 */ /* 0x000fc800078ec0ff */
[C---:B------:R-:W-:Y:S02]  /*0810*/  SEL R43, R45.reuse, R41, !P1 ;  /* 0x000000292d2b7207 */ /* 0x040fe40004800000 */
[----:B------:R-:W-:-:S04]  /*0820*/  ISETP.NE.U32.AND P0, PT, R45, RZ, PT ;  /* 0x000000ff2d00720c */ /* 0x000fc80003f05070 */
[----:B------:R-:W1:Y:S01]  /*0830*/  FLO.U32 R43, R43 ;  /* 0x0000002b002b7300 */ /* 0x000e6200000e0000 */
[----:B------:R-:W-:Y:S02]  /*0840*/  ISETP.NE.AND.EX P0, PT, R41, RZ, PT, P0 ;  /* 0x000000ff2900720c */ /* 0x000fe40003f05300 */
[C---:B-1----:R-:W-:Y:S02]  /*0850*/  IADD3 R36, PT, PT, -R43.reuse, 0x1f, RZ ;  /* 0x0000001f2b247810 */ /* 0x042fe40007ffe1ff */
[----:B------:R-:W-:-:S03]  /*0860*/  IADD3 R44, PT, PT, -R43, 0x3f, RZ ;  /* 0x0000003f2b2c7810 */ /* 0x000fc60007ffe1ff */
[----:B------:R-:W-:-:S05]  /*0870*/  @P1 IMAD.MOV R44, RZ, RZ, R36 ;  /* 0x000000ffff2c1224 */ /* 0x000fca00078e0224 */
[----:B------:R-:W-:-:S04]  /*0880*/  IADD3 R41, P1, PT, -R44, 0x3f, RZ ;  /* 0x0000003f2c297810 */ /* 0x000fc80007f3e1ff */
[----:B------:R-:W-:Y:S01]  /*0890*/  SEL R41, R41, 0x3f, P0 ;  /* 0x0000003f29297807 */ /* 0x000fe20000000000 */
[----:B0-----:R-:W-:-:S05]  /*08a0*/  IMAD.X R39, RZ, RZ, -0x1, P1 ;  /* 0xffffffffff277424 */ /* 0x001fca00008e06ff */
[----:B------:R-:W-:Y:S02]  /*08b0*/  SEL R39, R39, RZ, P0 ;  /* 0x000000ff27277207 */ /* 0x000fe40000000000 */
[----:B------:R-:W-:-:S04]  /*08c0*/  LEA R38, P0, R41, R20, 0x3 ;  /* 0x0000001429267211 */ /* 0x000fc800078018ff */
[----:B------:R-:W-:Y:S02]  /*08d0*/  LEA.HI.X R39, R41, R21, R39, 0x3, P0 ;  /* 0x0000001529277211 */ /* 0x000fe400000f1c27 */
[----:B--2---:R-:W-:Y:S02]  /*08e0*/  LOP3.LUT R36, R14, R30, RZ, 0x3c, !PT ;  /* 0x0000001e0e247212 */ /* 0x004fe400078e3cff */
[----:B------:R-:W-:-:S05]  /*08f0*/  LOP3.LUT R37, R15, R31, RZ, 0x3c, !PT ;  /* 0x0000001f0f257212 */ /* 0x000fca00078e3cff */
[----:B------:R0:W-:Y:S04]  /*0900*/  STG.E.64 desc[UR6][R20.64+0x438], R36 ;  /* 0x0004382414007986 */ /* 0x0001e8000c101b06 */
[----:B------:R-:W2:Y:S01]  /*0910*/  LDG.E.64 R38, desc[UR6][R38.64+0x18] ;  /* 0x0000180626267981 */ /* 0x000ea2000c1e1b00 */
[----:B------:R-:W-:-:S03]  /*0920*/  IADD3 R10, P0, PT, R10, 0x2, RZ ;  /* 0x000000020a0a7810 */ /* 0x000fc60007f1e0ff */
[----:B------:R1:W-:Y:S01]  /*0930*/  STG.E.64 desc[UR6][R20.64], R12 ;  /* 0x0000000c14007986 */ /* 0x0003e2000c101b06 */
[----:B------:R-:W-:Y:S01]  /*0940*/  LOP3.LUT R43, R10, R5, RZ, 0xc0, !PT ;  /* 0x000000050a2b7212 */ /* 0x000fe200078ec0ff */
[----:B------:R-:W-:-:S05]  /*0950*/  IMAD.X R11, RZ, RZ, R11, P0 ;  /* 0x000000ffff0b7224 */ /* 0x000fca00000e060b */
[----:B------:R-:W-:-:S04]  /*0960*/  LOP3.LUT R44, R11, R40, RZ, 0xc0, !PT ;  /* 0x000000280b2c7212 */ /* 0x000fc800078ec0ff */
[----:B------:R-:W-:-:S04]  /*0970*/  ISETP.NE.U32.AND P0, PT, R44, RZ, PT ;  /* 0x000000ff2c00720c */ /* 0x000fc80003f05070 */
[----:B------:R-:W-:-:S06]  /*0980*/  SEL R41, R43, R44, !P0 ;  /* 0x0000002c2b297207 */ /* 0x000fcc0004000000 */
[----:B------:R-:W3:Y:S01]  /*0990*/  FLO.U32 R41, R41 ;  /* 0x0000002900297300 */ /* 0x000ee200000e0000 */
[----:B--2---:R-:W-:Y:S02]  /*09a0*/  LOP3.LUT R18, R38, R18, R22, 0x96, !PT ;  /* 0x0000001226127212 */ /* 0x004fe400078e9616 */
[----:B---3--:R-:W-:Y:S02]  /*09b0*/  IADD3 R22, PT, PT, -R41, 0x1f, RZ ;  /* 0x0000001f29167810 */ /* 0x008fe40007ffe1ff */
[----:B------:R-:W-:Y:S02]  /*09c0*/  LOP3.LUT R19, R39, R19, R23, 0x96, !PT ;  /* 0x0000001327137212 */ /* 0x000fe400078e9617 */
[----:B------:R-:W-:Y:S01]  /*09d0*/  IADD3 R23, PT, PT, -R41, 0x3f, RZ ;  /* 0x0000003f29177810 */ /* 0x000fe20007ffe1ff */
[----:B------:R-:W-:Y:S01]  /*09e0*/  @P0 IMAD.MOV R23, RZ, RZ, R22 ;  /* 0x000000ffff170224 */ /* 0x000fe200078e0216 */
[----:B------:R-:W-:Y:S01]  /*09f0*/  ISETP.NE.U32.AND P0, PT, R43, RZ, PT ;  /* 0x000000ff2b00720c */ /* 0x000fe20003f05070 */
[----:B------:R1:W-:Y:S03]  /*0a00*/  STG.E.64 desc[UR6][R20.64+0x8], R18 ;  /* 0x0000081214007986 */ /* 0x0003e6000c101b06 */
[----:B------:R-:W-:-:S02]  /*0a10*/  IADD3 R23, P1, PT, -R23, 0x3f, RZ ;  /* 0x0000003f17177810 */ /* 0x000fc40007f3e1ff */
[----:B------:R-:W-:-:S03]  /*0a20*/  ISETP.NE.AND.EX P0, PT, R44, RZ, PT, P0 ;  /* 0x000000ff2c00720c */ /* 0x000fc60003f05300 */
[----:B------:R-:W-:Y:S01]  /*0a30*/  IMAD.X R38, RZ, RZ, -0x1, P1 ;  /* 0xffffffffff267424 */ /* 0x000fe200008e06ff */
[----:B------:R-:W-:-:S04]  /*0a40*/  SEL R23, R23, 0x3f, P0 ;  /* 0x0000003f17177807 */ /* 0x000fc80000000000 */
[----:B------:R-:W-:Y:S02]  /*0a50*/  SEL R38, R38, RZ, P0 ;  /* 0x000000ff26267207 */ /* 0x000fe40000000000 */
[----:B------:R-:W-:-:S04]  /*0a60*/  LEA R22, P0, R23, R20, 0x3 ;  /* 0x0000001417167211 */ /* 0x000fc800078018ff */
[----:B------:R-:W-:-:S06]  /*0a70*/  LEA.HI.X R23, R23, R21, R38, 0x3, P0 ;  /* 0x0000001517177211 */ /* 0x000fcc00000f1c26 */
[----:B------:R-:W2:Y:S01]  /*0a80*/  LDG.E.64 R22, desc[UR6][R22.64+0x230] ;  /* 0x0002300616167981 */ /* 0x000ea2000c1e1b00 */
[----:B------:R-:W-:-:S03]  /*0a90*/  IADD3 R8, P0, PT, R8, 0x2, RZ ;  /* 0x0000000208087810 */ /* 0x000fc60007f1e0ff */
[----:B------:R1:W-:Y:S01]  /*0aa0*/  STG.E.64 desc[UR6][R20.64+0x218], R10 ;  /* 0x0002180a14007986 */ /* 0x0003e2000c101b06 */
[----:B------:R-:W-:Y:S01]  /*0ab0*/  LOP3.LUT R38, R8, R3, RZ, 0xc0, !PT ;  /* 0x0000000308267212 */ /* 0x000fe200078ec0ff */
[----:B------:R-:W-:-:S05]  /*0ac0*/  IMAD.X R9, RZ, RZ, R9, P0 ;  /* 0x000000ffff097224 */ /* 0x000fca00000e0609 */
[----:B------:R-:W-:-:S04]  /*0ad0*/  LOP3.LUT R39, R9, R6, RZ, 0xc0, !PT ;  /* 0x0000000609277212 */ /* 0x000fc800078ec0ff */
[----:B------:R-:W-:Y:S02]  /*0ae0*/  ISETP.NE.U32.AND P0, PT, R39, RZ, PT ;  /* 0x000000ff2700720c */ /* 0x000fe40003f05070 */
[----:B--2---:R-:W-:Y:S02]  /*0af0*/  LOP3.LUT R16, R22, R16, R26, 0x96, !PT ;  /* 0x0000001016107212 */ /* 0x004fe400078e961a */
[----:B------:R-:W-:Y:S02]  /*0b00*/  SEL R26, R38, R39, !P0 ;  /* 0x00000027261a7207 */ /* 0x000fe40004000000 */
[----:B------:R-:W-:-:S04]  /*0b10*/  LOP3.LUT R17, R23, R17, R27, 0x96, !PT ;  /* 0x0000001117117212 */ /* 0x000fc800078e961b */
[----:B------:R-:W2:Y:S01]  /*0b20*/  FLO.U32 R26, R26 ;  /* 0x0000001a001a7300 */ /* 0x000ea200000e0000 */
[----:B------:R1:W-:Y:S01]  /*0b30*/  STG.E.64 desc[UR6][R20.64+0x220], R16 ;  /* 0x0002201014007986 */ /* 0x0003e2000c101b06 */
[C---:B--2---:R-:W-:Y:S02]  /*0b40*/  IADD3 R27, PT, PT, -R26.reuse, 0x1f, RZ ;  /* 0x0000001f1a1b7810 */ /* 0x044fe40007ffe1ff */
        /* <DEDUP_REMOVED lines=11> */
[--C-:B------:R-:W-:Y:S01]  /*0c00*/  SHF.R.U64 R26, R28, 0xb, R29.reuse ;  /* 0x0000000b1c1a7819 */ /* 0x100fe2000000121d */
[----:B------:R-:W-:Y:S01]  /*0c10*/  UIADD3 UR4, UPT, UPT, UR4, 0x2, URZ ;  /* 0x0000000204047890 */ /* 0x000fe2000fffe0ff */
[----:B------:R-:W-:Y:S01]  /*0c20*/  SHF.R.U32.HI R27, RZ, 0xb, R29 ;  /* 0x0000000bff1b7819 */ /* 0x000fe2000001161d */
[----:B------:R1:W-:Y:S01]  /*0c30*/  STG.E.64 desc[UR6][R20.64+0x430], R8 ;  /* 0x0004300814007986 */ /* 0x0003e2000c101b06 */
[--C-:B------:R-:W-:Y:S01]  /*0c40*/  SHF.R.U64 R24, R24, 0xb, R25.reuse ;  /* 0x0000000b18187819 */ /* 0x100fe20000001219 */
[----:B------:R-:W-:Y:S01]  /*0c50*/  DSETP.GEU.AND P0, PT, R34, 1, PT ;  /* 0x3ff000002200742a */ /* 0x000fe20003f0e000 */
[----:B------:R-:W-:Y:S01]  /*0c60*/  SHF.R.U32.HI R25, RZ, 0xb, R25 ;  /* 0x0000000bff197819 */ /* 0x000fe20000011619 */
[----:B------:R-:W-:Y:S01]  /*0c70*/  UISETP.NE.AND UP1, UPT, UR4, URZ, UPT ;  /* 0x000000ff0400728c */ /* 0x000fe2000bf25270 */
[----:B------:R-:W0:Y:S01]  /*0c80*/  I2F.F64.U64 R26, R26 ;  /* 0x0000001a001a7312 */ /* 0x000e220000301800 */
[----:B------:R-:W-:-:S02]  /*0c90*/  SHF.R.U64 R28, R36, 0xb, R37 ;  /* 0x0000000b241c7819 */ /* 0x000fc40000001225 */
[----:B------:R-:W-:Y:S02]  /*0ca0*/  SHF.R.U32.HI R29, RZ, 0xb, R37 ;  /* 0x0000000bff1d7819 */ /* 0x000fe40000011625 */
[----:B------:R-:W-:Y:S02]  /*0cb0*/  IADD3 R3, P2, PT, R3, -0x2, RZ ;  /* 0xfffffffe03037810 */ /* 0x000fe40007f5e0ff */
[----:B------:R-:W-:Y:S01]  /*0cc0*/  IADD3 R5, P3, PT, R5, -0x2, RZ ;  /* 0xfffffffe05057810 */ /* 0x000fe20007f7e0ff */
[----:B------:R-:W3:Y:S01]  /*0cd0*/  I2F.F64.U64 R24, R24 ;  /* 0x0000001800187312 */ /* 0x000ee20000301800 */
[----:B------:R-:W-:Y:S02]  /*0ce0*/  IADD3 R7, P4, PT, R7, -0x2, RZ ;  /* 0xfffffffe07077810 */ /* 0x000fe40007f9e0ff */
[----:B------:R-:W-:Y:S02]  /*0cf0*/  IADD3.X R6, PT, PT, R6, -0x1, RZ, P2, !PT ;  /* 0xffffffff06067810 */ /* 0x000fe400017fe4ff */
[----:B------:R-:W-:Y:S01]  /*0d00*/  IADD3.X R40, PT, PT, R40, -0x1, RZ, P3, !PT ;  /* 0xffffffff28287810 */ /* 0x000fe20001ffe4ff */
[----:B0-----:R-:W-:-:S02]  /*0d10*/  DFMA R36, R26, R32, 5.5511151231257827021e-17 ;  /* 0x3c9000001a24742b */ /* 0x001fc40000000020 */
[----:B------:R-:W0:Y:S01]  /*0d20*/  I2F.F64.U64 R28, R28 ;  /* 0x0000001c001c7312 */ /* 0x000e220000301800 */
[----:B------:R-:W-:Y:S01]  /*0d30*/  IADD3.X R42, PT, PT, R42, -0x1, RZ, P4, !PT ;  /* 0xffffffff2a2a7810 */ /* 0x000fe200027fe4ff */
[----:B---3--:R-:W-:-:S04]  /*0d40*/  DFMA R38, R24, R32, 5.5511151231257827021e-17 ;  /* 0x3c9000001826742b */ /* 0x008fc80000000020 */
[----:B------:R-:W-:Y:S02]  /*0d50*/  DMUL R36, R36, R36 ;  /* 0x0000002424247228 */ /* 0x000fe40000000000 */
[----:B0-----:R-:W-:-:S06]  /*0d60*/  DFMA R32, R28, R32, 5.5511151231257827021e-17 ;  /* 0x3c9000001c20742b */ /* 0x001fcc0000000020 */
[----:B------:R-:W-:-:S08]  /*0d70*/  DFMA R36, R38, R38, R36 ;  /* 0x000000262624722b */ /* 0x000fd00000000024 */
[----:B------:R-:W-:-:S08]  /*0d80*/  DFMA R36, R32, R32, R36 ;  /* 0x000000202024722b */ /* 0x000fd00000000024 */
[----:B------:R-:W-:Y:S01]  /*0d90*/  DSETP.GEU.AND P1, PT, R36, 1, PT ;  /* 0x3ff000002400742a */ /* 0x000fe20003f2e000 */
[----:B--2---:R-:W-:Y:S02]  /*0da0*/  LOP3.LUT R14, R22, R14, R30, 0x96, !PT ;  /* 0x0000000e160e7212 */ /* 0x004fe400078e961e */
[----:B------:R-:W-:Y:S02]  /*0db0*/  LOP3.LUT R15, R23, R15, R31, 0x96, !PT ;  /* 0x0000000f170f7212 */ /* 0x000fe400078e961f */
[----:B------:R-:W-:Y:S02]  /*0dc0*/  SEL R22, RZ, 0x1, P0 ;  /* 0x00000001ff167807 */ /* 0x000fe40000000000 */
[----:B------:R-:W-:Y:S01]  /*0dd0*/  SEL R23, RZ, 0x1, P1 ;  /* 0x00000001ff177807 */ /* 0x000fe20000800000 */
[----:B------:R1:W-:Y:S03]  /*0de0*/  STG.E.64 desc[UR6][R20.64+0x438], R14 ;  /* 0x0004380e14007986 */ /* 0x0003e6000c101b06 */
[----:B------:R-:W-:-:S04]  /*0df0*/  IADD3 R4, P0, P1, R23, R4, R22 ;  /* 0x0000000417047210 */ /* 0x000fc8000791e016 */
[----:B------:R-:W-:Y:S01]  /*0e00*/  IADD3.X R2, PT, PT, RZ, R2, RZ, P0, P1 ;  /* 0x00000002ff027210 */ /* 0x000fe200007e24ff */
[----:B------:R-:W-:Y:S08]  /*0e10*/  BRA.U UP1, `(.L_x_2) ;  /* 0xfffffff501047547 */ /* 0x000ff0000b83ffff */
.L_x_1:
[----:B------:R-:W-:Y:S05]  /*0e20*/  BRA.U UP0, `(.L_x_0) ;  /* 0x0000000500687547 */ /* 0x000fea000b800000 */
[----:B-----5:R-:W-:-:S04]  /*0e30*/  IADD3 R22, P0, PT, R12, 0x1, RZ ;  /* 0x000000010c167810 */ /* 0x020fc80007f1e0ff */
[----:B-1----:R-:W-:Y:S01]  /*0e40*/  LOP3.LUT R12, R22, R12, RZ, 0x30, !PT ;  /* 0x0000000c160c7212 */ /* 0x002fe200078e30ff */
        /* <DEDUP_REMOVED lines=18> */
[----:B------:R0:W-:Y:S02]  /*0f70*/  STG.E.64 desc[UR6][R20.64], R22 ;  /* 0x0000001614007986 */ /* 0x0001e4000c101b06 */
[----:B------:R-:W-:-:S05]  /*0f80*/  IMAD.X R13, RZ, RZ, R11, P0 ;  /* 0x000000ffff0d7224 */ /* 0x000fca00000e060b */
[----:B------:R-:W-:Y:S02]  /*0f90*/  LOP3.LUT R24, R13, R11, RZ, 0x30, !PT ;  /* 0x0000000b0d187212 */ /* 0x000fe400078e30ff */
[----:B------:R-:W-:Y:S02]  /*0fa0*/  LOP3.LUT R11, R12, R10, RZ, 0x30, !PT ;  /* 0x0000000a0c0b7212 */ /* 0x000fe400078e30ff */
[----:B------:R-:W-:-:S04]  /*0fb0*/  ISETP.NE.U32.AND P0, PT, R24, RZ, PT ;  /* 0x000000ff1800720c */ /* 0x000fc80003f05070 */
[----:B------:R-:W-:-:S06]  /*0fc0*/  SEL R3, R11, R24, !P0 ;  /* 0x000000180b037207 */ /* 0x000fcc0004000000 */
[----:B------:R-:W1:Y:S02]  /*0fd0*/  FLO.U32 R3, R3 ;  /* 0x0000000300037300 */ /* 0x000e6400000e0000 */
        /* <DEDUP_REMOVED lines=13> */
[----:B------:R1:W-:Y:S04]  /*10b0*/  STG.E.64 desc[UR6][R20.64+0x8], R24 ;  /* 0x0000081814007986 */ /* 0x0003e8000c101b06 */
[----:B------:R-:W1:Y:S01]  /*10c0*/  LDG.E.64 R10, desc[UR6][R10.64+0x230] ;  /* 0x000230060a0a7981 */ /* 0x000e62000c1e1b00 */
[----:B------:R-:W-:-:S03]  /*10d0*/  IADD3 R6, P0, PT, R8, 0x1, RZ ;  /* 0x0000000108067810 */ /* 0x000fc60007f1e0ff */
[----:B------:R2:W-:Y:S02]  /*10e0*/  STG.E.64 desc[UR6][R20.64+0x218], R12 ;  /* 0x0002180c14007986 */ /* 0x0005e4000c101b06 */
[----:B------:R-:W-:-:S05]  /*10f0*/  IMAD.X R7, RZ, RZ, R9, P0 ;  /* 0x000000ffff077224 */ /* 0x000fca00000e0609 */
[----:B------:R-:W-:Y:S02]  /*1100*/  LOP3.LUT R26, R7, R9, RZ, 0x30, !PT ;  /* 0x00000009071a7212 */ /* 0x000fe400078e30ff */
[----:B------:R-:W-:Y:S02]  /*1110*/  LOP3.LUT R9, R6, R8, RZ, 0x30, !PT ;  /* 0x0000000806097212 */ /* 0x000fe400078e30ff */
[----:B------:R-:W-:-:S04]  /*1120*/  ISETP.NE.U32.AND P0, PT, R26, RZ, PT ;  /* 0x000000ff1a00720c */ /* 0x000fc80003f05070 */
[----:B------:R-:W-:-:S06]  /*1130*/  SEL R3, R9, R26, !P0 ;  /* 0x0000001a09037207 */ /* 0x000fcc0004000000 */
[----:B------:R-:W3:Y:S02]  /*1140*/  FLO.U32 R3, R3 ;  /* 0x0000000300037300 */ /* 0x000ee400000e0000 */
[C---:B---3--:R-:W-:Y:S02]  /*1150*/  IADD3 R5, PT, PT, -R3.reuse, 0x1f, RZ ;  /* 0x0000001f03057810 */ /* 0x048fe40007ffe1ff */
        /* <DEDUP_REMOVED lines=8> */
[----:B0-----:R-:W-:-:S04]  /*11e0*/  LEA R22, P0, R5, R20, 0x3 ;  /* 0x0000001405167211 */ /* 0x001fc800078018ff */
[----:B------:R-:W-:Y:S02]  /*11f0*/  LEA.HI.X R23, R5, R21, R8, 0x3, P0 ;  /* 0x0000001505177211 */ /* 0x000fe400000f1c08 */
[----:B-1----:R-:W-:Y:S02]  /*1200*/  LOP3.LUT R24, R16, R10, RZ, 0x3c, !PT ;  /* 0x0000000a10187212 */ /* 0x002fe400078e3cff */
[----:B------:R-:W-:-:S05]  /*1210*/  LOP3.LUT R25, R17, R11, RZ, 0x3c, !PT ;  /* 0x0000000b11197212 */ /* 0x000fca00078e3cff */
[----:B------:R0:W-:Y:S04]  /*1220*/  STG.E.64 desc[UR6][R20.64+0x220], R24 ;  /* 0x0002201814007986 */ /* 0x0001e8000c101b06 */
[----:B------:R-:W3:Y:S01]  /*1230*/  LDG.E.64 R22, desc[UR6][R22.64+0x448] ;  /* 0x0004480616167981 */ /* 0x000ee2000c1e1b00 */
[--C-:B------:R-:W-:Y:S01]  /*1240*/  SHF.R.U64 R26, R16, 0xb, R17.reuse ;  /* 0x0000000b101a7819 */ /* 0x100fe20000001211 */
[----:B------:R-:W-:Y:S01]  /*1250*/  IMAD.MOV.U32 R28, RZ, RZ, 0x0 ;  /* 0x00000000ff1c7424 */ /* 0x000fe200078e00ff */
[----:B------:R-:W-:Y:S01]  /*1260*/  SHF.R.U32.HI R27, RZ, 0xb, R17 ;  /* 0x0000000bff1b7819 */ /* 0x000fe20000011611 */
[----:B------:R-:W-:Y:S01]  /*1270*/  IMAD.MOV.U32 R29, RZ, RZ, 0x3ca00000 ;  /* 0x3ca00000ff1d7424 */ /* 0x000fe200078e00ff */
[--C-:B------:R-:W-:Y:S01]  /*1280*/  SHF.R.U64 R16, R18, 0xb, R19.reuse ;  /* 0x0000000b12107819 */ /* 0x100fe20000001213 */
[----:B------:R0:W-:Y:S01]  /*1290*/  STG.E.64 desc[UR6][R20.64+0x430], R6 ;  /* 0x0004300614007986 */ /* 0x0001e2000c101b06 */
[----:B------:R-:W1:Y:S01]  /*12a0*/  I2F.F64.U64 R10, R26 ;  /* 0x0000001a000a7312 */ /* 0x000e620000301800 */
[----:B------:R-:W-:-:S02]  /*12b0*/  SHF.R.U32.HI R17, RZ, 0xb, R19 ;  /* 0x0000000bff117819 */ /* 0x000fc40000011613 */
[--C-:B------:R-:W-:Y:S02]  /*12c0*/  SHF.R.U64 R18, R14, 0xb, R15.reuse ;  /* 0x0000000b0e127819 */ /* 0x100fe4000000120f */
[----:B------:R-:W-:-:S03]  /*12d0*/  SHF.R.U32.HI R19, RZ, 0xb, R15 ;  /* 0x0000000bff137819 */ /* 0x000fc6000001160f */
[----:B------:R-:W4:Y:S01]  /*12e0*/  I2F.F64.U64 R8, R16 ;  /* 0x0000001000087312 */ /* 0x000f220000301800 */
[----:B-1----:R-:W-:-:S07]  /*12f0*/  DFMA R10, R10, R28, 5.5511151231257827021e-17 ;  /* 0x3c9000000a0a742b */ /* 0x002fce000000001c */
[----:B--2---:R-:W1:Y:S01]  /*1300*/  I2F.F64.U64 R12, R18 ;  /* 0x00000012000c7312 */ /* 0x004e620000301800 */
[----:B----4-:R-:W-:Y:S02]  /*1310*/  DFMA R8, R8, R28, 5.5511151231257827021e-17 ;  /* 0x3c9000000808742b */ /* 0x010fe4000000001c */
[----:B------:R-:W-:Y:S02]  /*1320*/  DMUL R10, R10, R10 ;  /* 0x0000000a0a0a7228 */ /* 0x000fe40000000000 */
[----:B-1----:R-:W-:-:S06]  /*1330*/  DFMA R12, R12, R28, 5.5511151231257827021e-17 ;  /* 0x3c9000000c0c742b */ /* 0x002fcc000000001c */
[----:B------:R-:W-:-:S08]  /*1340*/  DFMA R10, R8, R8, R10 ;  /* 0x00000008080a722b */ /* 0x000fd0000000000a */
[----:B------:R-:W-:-:S08]  /*1350*/  DFMA R10, R12, R12, R10 ;  /* 0x0000000c0c0a722b */ /* 0x000fd0000000000a */
[----:B------:R-:W-:-:S06]  /*1360*/  DSETP.GEU.AND P0, PT, R10, 1, PT ;  /* 0x3ff000000a00742a */ /* 0x000fcc0003f0e000 */
[----:B------:R-:W-:-:S04]  /*1370*/  SEL R3, RZ, 0x1, P0 ;  /* 0x00000001ff037807 */ /* 0x000fc80000000000 */
[----:B------:R-:W-:-:S05]  /*1380*/  IADD3 R4, P0, PT, R3, R4, RZ ;  /* 0x0000000403047210 */ /* 0x000fca0007f1e0ff */
[----:B------:R-:W-:Y:S01]  /*1390*/  IMAD.X R2, RZ, RZ, R2, P0 ;  /* 0x000000ffff027224 */ /* 0x000fe200000e0602 */
[----:B---3--:R-:W-:Y:S02]  /*13a0*/  LOP3.LUT R8, R14, R22, RZ, 0x3c, !PT ;  /* 0x000000160e087212 */ /* 0x008fe400078e3cff */
[----:B------:R-:W-:-:S05]  /*13b0*/  LOP3.LUT R9, R15, R23, RZ, 0x3c, !PT ;  /* 0x000000170f097212 */ /* 0x000fca00078e3cff */
[----:B------:R0:W-:Y:S02]  /*13c0*/  STG.E.64 desc[UR6][R20.64+0x438], R8 ;  /* 0x0004380814007986 */ /* 0x0001e4000c101b06 */
.L_x_0:
[----:B0-----:R-:W0:Y:S02]  /*13d0*/  LDC.64 R6, c[0x0][0x390] ;  /* 0x0000e400ff067b82 */ /* 0x001e240000000a00 */
[----:B0-----:R-:W-:-:S05]  /*13e0*/  IMAD.WIDE R6, R0, 0x8, R6 ;  /* 0x0000000800067825 */ /* 0x001fca00078e0206 */
[----:B-1---5:R-:W2:Y:S02]  /*13f0*/  LDG.E.64 R8, desc[UR6][R6.64] ;  /* 0x0000000606087981 */ /* 0x022ea4000c1e1b00 */
[----:B--2---:R-:W-:-:S05]  /*1400*/  IADD3 R4, P0, PT, R8, R4, RZ ;  /* 0x0000000408047210 */ /* 0x004fca0007f1e0ff */
[----:B------:R-:W-:-:S05]  /*1410*/  IMAD.X R5, R9, 0x1, R2, P0 ;  /* 0x0000000109057824 */ /* 0x000fca00000e0602 */
[----:B------:R-:W-:Y:S01]  /*1420*/  STG.E.64 desc[UR6][R6.64], R4 ;  /* 0x0000000406007986 */ /* 0x000fe2000c101b06 */
[----:B------:R-:W-:Y:S05]  /*1430*/  EXIT ;  /* 0x000000000000794d */ /* 0x000fea0003800000 */
.L_x_3:
[----:B------:R-:W-:-:S00]  /*1440*/  BRA `(.L_x_3) ;  /* 0xfffffffc00fc7947 */ /* 0x000fc0000383ffff */
[----:B------:R-:W-:-:S00]  /*1450*/  NOP ;  /* 0x0000000000007918 */ /* 0x000fc00000000000 */
        /* <DEDUP_REMOVED lines=10> */
.L_x_5:


//--------------------- .text._Z12setup_kernelPyS_P27curandStateScrambledSobol64 --------------------------
	.section	.text._Z12setup_kernelPyS_P27curandStateScrambledSobol64,"ax",@progbits
	.align	128
        .global         _Z12setup_kernelPyS_P27curandStateScrambledSobol64
        .type           _Z12setup_kernelPyS_P27curandStateScrambledSobol64,@function
        .size           _Z12setup_kernelPyS_P27curandStateScrambledSobol64,(.L_x_6 - _Z12setup_kernelPyS_P27curandStateScrambledSobol64)
        .other          _Z12setup_kernelPyS_P27curandStateScrambledSobol64,@"STO_CUDA_ENTRY STV_DEFAULT"
_Z12setup_kernelPyS_P27curandStateScrambledSobol64:
.text._Z12setup_kernelPyS_P27curandStateScrambledSobol64:
[----:B------:R-:W-:Y:S01]  /*0000*/  LDC R1, c[0x0][0x37c] ;  /* 0x0000df00ff017b82 */ /* 0x000fe20000000800 */
[----:B------:R-:W0:Y:S07]  /*0010*/  S2R R0, SR_TID.X ;  /* 0x0000000000007919 */ /* 0x000e2e0000002100 */
[----:B------:R-:W1:Y:S01]  /*0020*/  LDC.64 R6, c[0x0][0x388] ;  /* 0x0000e200ff067b82 */ /* 0x000e620000000a00 */
[----:B------:R-:W2:Y:S01]  /*0030*/  LDCU.64 UR4, c[0x0][0x358] ;  /* 0x00006b00ff0477ac */ /* 0x000ea20008000a00 */
[----:B------:R-:W0:Y:S06]  /*0040*/  S2R R3, SR_CTAID.X ;  /* 0x0000000000037919 */ /* 0x000e2c0000002500 */
[----:B------:R-:W3:Y:S01]  /*0050*/  LDC.64 R4, c[0x0][0x390] ;  /* 0x0000e400ff047b82 */ /* 0x000ee20000000a00 */
[----:B0-----:R-:W-:-:S07]  /*0060*/  IMAD R0, R3, 0x40, R0 ;  /* 0x0000004003007824 */ /* 0x001fce00078e0200 */
[----:B------:R-:W0:Y:S01]  /*0070*/  LDC.64 R2, c[0x0][0x380] ;  /* 0x0000e000ff027b82 */ /* 0x000e220000000a00 */
[----:B------:R-:W-:-:S04]  /*0080*/  IMAD R11, R0, 0x3, RZ ;  /* 0x00000003000b7824 */ /* 0x000fc800078e02ff */
[----:B-1----:R-:W-:-:S05]  /*0090*/  IMAD.WIDE R6, R11, 0x8, R6 ;  /* 0x000000080b067825 */ /* 0x002fca00078e0206 */
[----:B--2---:R-:W2:Y:S01]  /*00a0*/  LDG.E.64 R8, desc[UR4][R6.64] ;  /* 0x0000000406087981 */ /* 0x004ea2000c1e1b00 */
[----:B------:R-:W-:Y:S02]  /*00b0*/  IMAD R13, R0, 0xc0, RZ ;  /* 0x000000c0000d7824 */ /* 0x000fe400078e02ff */
[----:B---3--:R-:W-:-:S05]  /*00c0*/  IMAD.WIDE R4, R11, 0x218, R4 ;  /* 0x000002180b047825 */ /* 0x008fca00078e0204 */
[----:B------:R-:W-:Y:S01]  /*00d0*/  STG.E.64 desc[UR4][R4.64], RZ ;  /* 0x000000ff04007986 */ /* 0x000fe2000c101b04 */
[----:B0-----:R-:W-:-:S03]  /*00e0*/  IMAD.WIDE R2, R13, 0x8, R2 ;  /* 0x000000080d027825 */ /* 0x001fc600078e0202 */
[----:B--2---:R-:W-:Y:S04]  /*00f0*/  STG.E.64 desc[UR4][R4.64+0x10], R8 ;  /* 0x0000100804007986 */ /* 0x004fe8000c101b04 */
[----:B------:R-:W2:Y:S04]  /*0100*/  LDG.E.64 R10, desc[UR4][R2.64] ;  /* 0x00000004020a7981 */ /* 0x000ea8000c1e1b00 */
[----:B--2---:R0:W-:Y:S04]  /*0110*/  STG.E.64 desc[UR4][R4.64+0x18], R10 ;  /* 0x0000180a04007986 */ /* 0x0041e8000c101b04 */
[----:B------:R-:W2:Y:S04]  /*0120*/  LDG.E.64 R12, desc[UR4][R2.64+0x8] ;  /* 0x00000804020c7981 */ /* 0x000ea8000c1e1b00 */
[----:B--2---:R1:W-:Y:S04]  /*0130*/  STG.E.64 desc[UR4][R4.64+0x20], R12 ;  /* 0x0000200c04007986 */ /* 0x0043e8000c101b04 */
[----:B------:R-:W2:Y:S04]  /*0140*/  LDG.E.64 R14, desc[UR4][R2.64+0x10] ;  /* 0x00001004020e7981 */ /* 0x000ea8000c1e1b00 */
[----:B--2---:R2:W-:Y:S04]  /*0150*/  STG.E.64 desc[UR4][R4.64+0x28], R14 ;  /* 0x0000280e04007986 */ /* 0x0045e8000c101b04 */
[----:B------:R-:W3:Y:S04]  /*0160*/  LDG.E.64 R16, desc[UR4][R2.64+0x18] ;  /* 0x0000180402107981 */ /* 0x000ee8000c1e1b00 */
[----:B---3--:R3:W-:Y:S04]  /*0170*/  STG.E.64 desc[UR4][R4.64+0x30], R16 ;  /* 0x0000301004007986 */ /* 0x0087e8000c101b04 */
[----:B------:R-:W4:Y:S04]  /*0180*/  LDG.E.64 R18, desc[UR4][R2.64+0x20] ;  /* 0x0000200402127981 */ /* 0x000f28000c1e1b00 */
[----:B----4-:R4:W-:Y:S04]  /*0190*/  STG.E.64 desc[UR4][R4.64+0x38], R18 ;  /* 0x0000381204007986 */ /* 0x0109e8000c101b04 */
[----:B------:R-:W5:Y:S04]  /*01a0*/  LDG.E.64 R20, desc[UR4][R2.64+0x28] ;  /* 0x0000280402147981 */ /* 0x000f68000c1e1b00 */
[----:B------:R-:W4:Y:S04]  /*01b0*/  LDG.E.64 R22, desc[UR4][R4.64+0x38] ;  /* 0x0000380404167981 */ /* 0x000f28000c1e1b00 */
[----:B-----5:R5:W-:Y:S04]  /*01c0*/  STG.E.64 desc[UR4][R4.64+0x40], R20 ;  /* 0x0000401404007986 */ /* 0x020be8000c101b04 */
[----:B0-----:R-:W2:Y:S04]  /*01d0*/  LDG.E.64 R10, desc[UR4][R2.64+0x30] ;  /* 0x00003004020a7981 */ /* 0x001ea8000c1e1b00 */
[----:B--2---:R0:W-:Y:S04]  /*01e0*/  STG.E.64 desc[UR4][R4.64+0x48], R10 ;  /* 0x0000480a04007986 */ /* 0x0041e8000c101b04 */
[----:B-1----:R-:W2:Y:S04]  /*01f0*/  LDG.E.64 R12, desc[UR4][R2.64+0x38] ;  /* 0x00003804020c7981 */ /* 0x002ea8000c1e1b00 */
[----:B--2---:R1:W-:Y:S04]  /*0200*/  STG.E.64 desc[UR4][R4.64+0x50], R12 ;  /* 0x0000500c04007986 */ /* 0x0043e8000c101b04 */
[----:B------:R-:W2:Y:S04]  /*0210*/  LDG.E.64 R14, desc[UR4][R2.64+0x40] ;  /* 0x00004004020e7981 */ /* 0x000ea8000c1e1b00 */
[----:B--2---:R2:W-:Y:S04]  /*0220*/  STG.E.64 desc[UR4][R4.64+0x58], R14 ;  /* 0x0000580e04007986 */ /* 0x0045e8000c101b04 */
[----:B---3--:R-:W3:Y:S04]  /*0230*/  LDG.E.64 R16, desc[UR4][R2.64+0x48] ;  /* 0x0000480402107981 */ /* 0x008ee8000c1e1b00 */
[----:B---3--:R3:W-:Y:S04]  /*0240*/  STG.E.64 desc[UR4][R4.64+0x60], R16 ;  /* 0x0000601004007986 */ /* 0x0087e8000c101b04 */
[----:B----4-:R-:W4:Y:S04]  /*0250*/  LDG.E.64 R18, desc[UR4][R2.64+0x50] ;  /* 0x0000500402127981 */ /* 0x010f28000c1e1b00 */
[----:B----4-:R4:W-:Y:S04]  /*0260*/  STG.E.64 desc[UR4][R4.64+0x68], R18 ;  /* 0x0000681204007986 */ /* 0x0109e8000c101b04 */
[----:B-----5:R-:W5:Y:S04]  /*0270*/  LDG.E.64 R20, desc[UR4][R2.64+0x58] ;  /* 0x0000580402147981 */ /* 0x020f68000c1e1b00 */
        /* <DEDUP_REMOVED lines=78> */
[----:B--2---:R-:W-:Y:S04]  /*0760*/  STG.E.64 desc[UR4][R4.64+0x1a8], R14 ;  /* 0x0001a80e04007986 */ /* 0x004fe8000c101b04 */
[----:B---3--:R-:W2:Y:S04]  /*0770*/  LDG.E.64 R16, desc[UR4][R2.64+0x198] ;  /* 0x0001980402107981 */ /* 0x008ea8000c1e1b00 */
[----:B--2---:R-:W-:Y:S04]  /*0780*/  STG.E.64 desc[UR4][R4.64+0x1b0], R16 ;  /* 0x0001b01004007986 */ /* 0x004fe8000c101b04 */
[----:B----4-:R-:W2:Y:S04]  /*0790*/  LDG.E.64 R18, desc[UR4][R2.64+0x1a0] ;  /* 0x0001a00402127981 */ /* 0x010ea8000c1e1b00 */
[----:B--2---:R-:W-:Y:S04]  /*07a0*/  STG.E.64 desc[UR4][R4.64+0x1b8], R18 ;  /* 0x0001b81204007986 */ /* 0x004fe8000c101b04 */
[----:B-----5:R-:W2:Y:S04]  /*07b0*/  LDG.E.64 R20, desc[UR4][R2.64+0x1a8] ;  /* 0x0001a80402147981 */ /* 0x020ea8000c1e1b00 */
[----:B--2---:R-:W-:Y:S04]  /*07c0*/  STG.E.64 desc[UR4][R4.64+0x1c0], R20 ;  /* 0x0001c01404007986 */ /* 0x004fe8000c101b04 */
[----:B0-----:R-:W2:Y:S04]  /*07d0*/  LDG.E.64 R10, desc[UR4][R2.64+0x1b0] ;  /* 0x0001b004020a7981 */ /* 0x001ea8000c1e1b00 */
[----:B--2---:R0:W-:Y:S04]  /*07e0*/  STG.E.64 desc[UR4][R4.64+0x1c8], R10 ;  /* 0x0001c80a04007986 */ /* 0x0041e8000c101b04 */
[----:B-1----:R-:W2:Y:S04]  /*07f0*/  LDG.E.64 R12, desc[UR4][R2.64+0x1b8] ;  /* 0x0001b804020c7981 */ /* 0x002ea8000c1e1b00 */
[----:B0-----:R-:W3:Y:S04]  /*0800*/  LDG.E.64 R10, desc[UR4][R4.64+0x18] ;  /* 0x00001804040a7981 */ /* 0x001ee8000c1e1b00 */
[----:B--2---:R0:W-:Y:S04]  /*0810*/  STG.E.64 desc[UR4][R4.64+0x1d0], R12 ;  /* 0x0001d00c04007986 */ /* 0x0041e8000c101b04 */
[----:B------:R-:W2:Y:S04]  /*0820*/  LDG.E.64 R14, desc[UR4][R2.64+0x1c0] ;  /* 0x0001c004020e7981 */ /* 0x000ea8000c1e1b00 */
[----:B0-----:R-:W4:Y:S04]  /*0830*/  LDG.E.64 R12, desc[UR4][R4.64+0x60] ;  /* 0x00006004040c7981 */ /* 0x001f28000c1e1b00 */
[----:B--2---:R0:W-:Y:S04]  /*0840*/  STG.E.64 desc[UR4][R4.64+0x1d8], R14 ;  /* 0x0001d80e04007986 */ /* 0x0041e8000c101b04 */
[----:B------:R-:W2:Y:S04]  /*0850*/  LDG.E.64 R16, desc[UR4][R2.64+0x1c8] ;  /* 0x0001c80402107981 */ /* 0x000ea8000c1e1b00 */
[----:B0-----:R-:W5:Y:S04]  /*0860*/  LDG.E.64 R14, desc[UR4][R4.64+0x68] ;  /* 0x00006804040e7981 */ /* 0x001f68000c1e1b00 */
        /* <DEDUP_REMOVED lines=11> */
[----:B0-----:R-:W3:Y:S04]  /*0920*/  LDG.E.64 R24, desc[UR4][R4.64+0x20] ;  /* 0x0000200404187981 */ /* 0x001ee8000c1e1b00 */
[----:B--2---:R0:W-:Y:S04]  /*0930*/  STG.E.64 desc[UR4][R4.64+0x200], R26 ;  /* 0x0002001a04007986 */ /* 0x0041e8000c101b04 */
[----:B------:R-:W2:Y:S01]  /*0940*/  LDG.E.64 R28, desc[UR4][R2.64+0x1f0] ;  /* 0x0001f004021c7981 */ /* 0x000ea2000c1e1b00 */
[----:B---3--:R-:W-:-:S02]  /*0950*/  LOP3.LUT R24, R24, R8, R10, 0x96, !PT ;  /* 0x0000000818187212 */ /* 0x008fc400078e960a */
[----:B------:R-:W-:Y:S01]  /*0960*/  LOP3.LUT R25, R25, R9, R11, 0x96, !PT ;  /* 0x0000000919197212 */ /* 0x000fe200078e960b */
[----:B--2---:R5:W-:Y:S04]  /*0970*/  STG.E.64 desc[UR4][R4.64+0x208], R28 ;  /* 0x0002081c04007986 */ /* 0x004be8000c101b04 */
[----:B0-----:R-:W2:Y:S01]  /*0980*/  LDG.E.64 R26, desc[UR4][R2.64+0x1f8] ;  /* 0x0001f804021a7981 */ /* 0x001ea2000c1e1b00 */
[----:B------:R-:W-:Y:S02]  /*0990*/  LOP3.LUT R10, R8, R10, RZ, 0x3c, !PT ;  /* 0x0000000a080a7212 */ /* 0x000fe400078e3cff */
[----:B------:R-:W-:Y:S02]  /*09a0*/  LOP3.LUT R11, R9, R11, RZ, 0x3c, !PT ;  /* 0x0000000b090b7212 */ /* 0x000fe400078e3cff */
[----:B-----5:R-:W-:-:S02]  /*09b0*/  LOP3.LUT R28, R24, R18, RZ, 0x3c, !PT ;  /* 0x00000012181c7212 */ /* 0x020fc400078e3cff */
[----:B------:R-:W-:Y:S02]  /*09c0*/  LOP3.LUT R29, R25, R19, RZ, 0x3c, !PT ;  /* 0x00000013191d7212 */ /* 0x000fe400078e3cff */
[----:B------:R-:W-:Y:S02]  /*09d0*/  LOP3.LUT R18, R22, R24, R18, 0x96, !PT ;  /* 0x0000001816127212 */ /* 0x000fe400078e9612 */
[----:B------:R-:W-:Y:S02]  /*09e0*/  LOP3.LUT R19, R23, R25, R19, 0x96, !PT ;  /* 0x0000001917137212 */ /* 0x000fe400078e9613 */
[----:B----4-:R-:W-:Y:S02]  /*09f0*/  LOP3.LUT R22, R18, R16, RZ, 0x3c, !PT ;  /* 0x0000001012167212 */ /* 0x010fe400078e3cff */
[----:B------:R-:W-:Y:S02]  /*0a00*/  LOP3.LUT R23, R19, R17, RZ, 0x3c, !PT ;  /* 0x0000001113177212 */ /* 0x000fe400078e3cff */
[----:B------:R-:W-:-:S02]  /*0a10*/  LOP3.LUT R16, R20, R18, R16, 0x96, !PT ;  /* 0x0000001214107212 */ /* 0x000fc400078e9610 */
[----:B------:R-:W-:Y:S01]  /*0a20*/  LOP3.LUT R17, R21, R19, R17, 0x96, !PT ;  /* 0x0000001315117212 */ /* 0x000fe200078e9611 */
[----:B------:R-:W-:Y:S01]  /*0a30*/  STG.E.64 desc[UR4][R4.64+0x8], R8 ;  /* 0x0000080804007986 */ /* 0x000fe2000c101b04 */
[----:B------:R-:W-:Y:S02]  /*0a40*/  LOP3.LUT R20, R16, R12, RZ, 0x3c, !PT ;  /* 0x0000000c10147212 */ /* 0x000fe400078e3cff */
[----:B------:R-:W-:Y:S01]  /*0a50*/  LOP3.LUT R21, R17, R13, RZ, 0x3c, !PT ;  /* 0x0000000d11157212 */ /* 0x000fe200078e3cff */
[----:B------:R-:W-:Y:S04]  /*0a60*/  STG.E.64 desc[UR4][R4.64+0x8], R10 ;  /* 0x0000080a04007986 */ /* 0x000fe8000c101b04 */
[----:B------:R0:W-:Y:S04]  /*0a70*/  STG.E.64 desc[UR4][R4.64+0x8], R24 ;  /* 0x0000081804007986 */ /* 0x0001e8000c101b04 */
[----:B------:R-:W-:Y:S04]  /*0a80*/  STG.E.64 desc[UR4][R4.64+0x8], R28 ;  /* 0x0000081c04007986 */ /* 0x000fe8000c101b04 */
[----:B------:R-:W-:Y:S04]  /*0a90*/  STG.E.64 desc[UR4][R4.64+0x8], R18 ;  /* 0x0000081204007986 */ /* 0x000fe8000c101b04 */
[----:B------:R-:W-:Y:S01]  /*0aa0*/  STG.E.64 desc[UR4][R4.64+0x8], R22 ;  /* 0x0000081604007986 */ /* 0x000fe2000c101b04 */
[----:B0-----:R-:W-:-:S02]  /*0ab0*/  LOP3.LUT R24, R14, R16, R12, 0x96, !PT ;  /* 0x000000100e187212 */ /* 0x001fc400078e960c */
[----:B------:R-:W-:Y:S01]  /*0ac0*/  LOP3.LUT R25, R15, R17, R13, 0x96, !PT ;  /* 0x000000110f197212 */ /* 0x000fe200078e960d */
[----:B------:R-:W-:Y:S04]  /*0ad0*/  STG.E.64 desc[UR4][R4.64+0x8], R16 ;  /* 0x0000081004007986 */ /* 0x000fe8000c101b04 */
[----:B------:R-:W-:Y:S04]  /*0ae0*/  STG.E.64 desc[UR4][R4.64+0x8], R20 ;  /* 0x0000081404007986 */ /* 0x000fe8000c101b04 */
[----:B------:R-:W-:Y:S04]  /*0af0*/  STG.E.64 desc[UR4][R4.64+0x8], R24 ;  /* 0x0000081804007986 */ /* 0x000fe8000c101b04 */
[----:B--2---:R0:W-:Y:S02]  /*0b00*/  STG.E.64 desc[UR4][R4.64+0x210], R26 ;  /* 0x0002101a04007986 */ /* 0x0041e4000c101b04 */
[----:B0-----:R-:W-:-:S02]  /*0b10*/  IMAD.MOV.U32 R26, RZ, RZ, 0x4d2 ;  /* 0x000004d2ff1a7424 */ /* 0x001fc400078e00ff */
[----:B------:R-:W-:-:S05]  /*0b20*/  IMAD.MOV.U32 R27, RZ, RZ, 0x0 ;  /* 0x00000000ff1b7424 */ /* 0x000fca00078e00ff */
[----:B------:R-:W-:Y:S04]  /*0b30*/  STG.E.64 desc[UR4][R4.64], R26 ;  /* 0x0000001a04007986 */ /* 0x000fe8000c101b04 */
[----:B------:R-:W2:Y:S04]  /*0b40*/  LDG.E.64 R8, desc[UR4][R6.64+0x8] ;  /* 0x0000080406087981 */ /* 0x000ea8000c1e1b00 */
[----:B------:R-:W-:Y:S04]  /*0b50*/  STG.E.64 desc[UR4][R4.64+0x218], RZ ;  /* 0x000218ff04007986 */ /* 0x000fe8000c101b04 */
        /* <DEDUP_REMOVED lines=273> */
[----:B----4-:R-:W-:Y:S04]  /*1c70*/  STG.E.64 desc[UR4][R4.64+0x5e8], R16 ;  /* 0x0005e81004007986 */ /* 0x010fe8000c101b04 */
[----:B-----5:R-:W4:Y:S04]  /*1c80*/  LDG.E.64 R18, desc[UR4][R2.64+0x5a8] ;  /* 0x0005a80402127981 */ /* 0x020f28000c1e1b00 */
[----:B------:R-:W5:Y:S04]  /*1c90*/  LDG.E.64 R24, desc[UR4][R4.64+0x448] ;  /* 0x0004480404187981 */ /* 0x000f68000c1e1b00 */
[----:B------:R-:W5:Y:S04]  /*1ca0*/  LDG.E.64 R26, desc[UR4][R4.64+0x450] ;  /* 0x00045004041a7981 */ /* 0x000f68000c1e1b00 */
[----:B----4-:R-:W-:Y:S04]  /*1cb0*/  STG.E.64 desc[UR4][R4.64+0x5f0], R18 ;  /* 0x0005f01204007986 */ /* 0x010fe8000c101b04 */
[----:B0-----:R-:W4:Y:S04]  /*1cc0*/  LDG.E.64 R8, desc[UR4][R2.64+0x5b0] ;  /* 0x0005b00402087981 */ /* 0x001f28000c1e1b00 */
[----:B----4-:R-:W-:Y:S04]  /*1cd0*/  STG.E.64 desc[UR4][R4.64+0x5f8], R8 ;  /* 0x0005f80804007986 */ /* 0x010fe8000c101b04 */
[----:B-1----:R-:W4:Y:S04]  /*1ce0*/  LDG.E.64 R10, desc[UR4][R2.64+0x5b8] ;  /* 0x0005b804020a7981 */ /* 0x002f28000c1e1b00 */
[----:B----4-:R-:W-:Y:S04]  /*1cf0*/  STG.E.64 desc[UR4][R4.64+0x600], R10 ;  /* 0x0006000a04007986 */ /* 0x010fe8000c101b04 */
[----:B--2---:R-:W2:Y:S04]  /*1d00*/  LDG.E.64 R12, desc[UR4][R2.64+0x5c0] ;  /* 0x0005c004020c7981 */ /* 0x004ea8000c1e1b00 */
[----:B--2---:R0:W-:Y:S04]  /*1d10*/  STG.E.64 desc[UR4][R4.64+0x608], R12 ;  /* 0x0006080c04007986 */ /* 0x0041e8000c101b04 */
[----:B---3--:R-:W2:Y:S04]  /*1d20*/  LDG.E.64 R14, desc[UR4][R2.64+0x5c8] ;  /* 0x0005c804020e7981 */ /* 0x008ea8000c1e1b00 */
[----:B0-----:R-:W3:Y:S04]  /*1d30*/  LDG.E.64 R12, desc[UR4][R4.64+0x470] ;  /* 0x00047004040c7981 */ /* 0x001ee8000c1e1b00 */
[----:B--2---:R0:W-:Y:S04]  /*1d40*/  STG.E.64 desc[UR4][R4.64+0x610], R14 ;  /* 0x0006100e04007986 */ /* 0x0041e8000c101b04 */
[----:B------:R-:W2:Y:S04]  /*1d50*/  LDG.E.64 R16, desc[UR4][R2.64+0x5d0] ;  /* 0x0005d00402107981 */ /* 0x000ea8000c1e1b00 */
[----:B0-----:R-:W4:Y:S04]  /*1d60*/  LDG.E.64 R14, desc[UR4][R4.64+0x480] ;  /* 0x00048004040e7981 */ /* 0x001f28000c1e1b00 */
[----:B--2---:R0:W-:Y:S04]  /*1d70*/  STG.E.64 desc[UR4][R4.64+0x618], R16 ;  /* 0x0006181004007986 */ /* 0x0041e8000c101b04 */
[----:B------:R-:W2:Y:S04]  /*1d80*/  LDG.E.64 R18, desc[UR4][R2.64+0x5d8] ;  /* 0x0005d80402127981 */ /* 0x000ea8000c1e1b00 */
[----:B0-----:R-:W3:Y:S04]  /*1d90*/  LDG.E.64 R16, desc[UR4][R4.64+0x460] ;  /* 0x0004600404107981 */ /* 0x001ee8000c1e1b00 */
[----:B--2---:R0:W-:Y:S04]  /*1da0*/  STG.E.64 desc[UR4][R4.64+0x620], R18 ;  /* 0x0006201204007986 */ /* 0x0041e8000c101b04 */
[----:B------:R-:W2:Y:S04]  /*1db0*/  LDG.E.64 R8, desc[UR4][R2.64+0x5e0] ;  /* 0x0005e00402087981 */ /* 0x000ea8000c1e1b00 */
[----:B0-----:R-:W4:Y:S04]  /*1dc0*/  LDG.E.64 R18, desc[UR4][R4.64+0x468] ;  /* 0x0004680404127981 */ /* 0x001f28000c1e1b00 */
[----:B--2---:R0:W-:Y:S04]  /*1dd0*/  STG.E.64 desc[UR4][R4.64+0x628], R8 ;  /* 0x0006280804007986 */ /* 0x0041e8000c101b04 */
[----:B------:R-:W2:Y:S04]  /*1de0*/  LDG.E.64 R10, desc[UR4][R2.64+0x5e8] ;  /* 0x0005e804020a7981 */ /* 0x000ea8000c1e1b00 */
[----:B0-----:R-:W4:Y:S04]  /*1df0*/  LDG.E.64 R8, desc[UR4][R4.64+0x490] ;  /* 0x0004900404087981 */ /* 0x001f28000c1e1b00 */
[----:B--2---:R0:W-:Y:S04]  /*1e00*/  STG.E.64 desc[UR4][R4.64+0x630], R10 ;  /* 0x0006300a04007986 */ /* 0x0041e8000c101b04 */
[----:B------:R-:W2:Y:S04]  /*1e10*/  LDG.E.64 R20, desc[UR4][R2.64+0x5f0] ;  /* 0x0005f00402147981 */ /* 0x000ea8000c1e1b00 */
[----:B0-----:R-:W4:Y:S04]  /*1e20*/  LDG.E.64 R10, desc[UR4][R4.64+0x498] ;  /* 0x00049804040a7981 */ /* 0x001f28000c1e1b00 */
[----:B--2---:R5:W-:Y:S04]  /*1e30*/  STG.E.64 desc[UR4][R4.64+0x638], R20 ;  /* 0x0006381404007986 */ /* 0x004be8000c101b04 */
[----:B------:R0:W2:Y:S01]  /*1e40*/  LDG.E.64 R22, desc[UR4][R2.64+0x5f8] ;  /* 0x0005f80402167981 */ /* 0x0000a2000c1e1b00 */
[----:B-----5:R-:W-:-:S02]  /*1e50*/  LOP3.LUT R20, R26, R6, R24, 0x96, !PT ;  /* 0x000000061a147212 */ /* 0x020fc400078e9618 */
[----:B------:R-:W-:Y:S02]  /*1e60*/  LOP3.LUT R21, R27, R7, R25, 0x96, !PT ;  /* 0x000000071b157212 */ /* 0x000fe400078e9619 */
[----:B0-----:R-:W-:Y:S02]  /*1e70*/  LOP3.LUT R2, R6, R24, RZ, 0x3c, !PT ;  /* 0x0000001806027212 */ /* 0x001fe400078e3cff */
[----:B------:R-:W-:Y:S02]  /*1e80*/  LOP3.LUT R3, R7, R25, RZ, 0x3c, !PT ;  /* 0x0000001907037212 */ /* 0x000fe400078e3cff */
[----:B---3--:R-:W-:Y:S02]  /*1e90*/  LOP3.LUT R24, R20, R16, RZ, 0x3c, !PT ;  /* 0x0000001014187212 */ /* 0x008fe400078e3cff */
[----:B------:R-:W-:Y:S02]  /*1ea0*/  LOP3.LUT R25, R21, R17, RZ, 0x3c, !PT ;  /* 0x0000001115197212 */ /* 0x000fe400078e3cff */
[----:B----4-:R-:W-:-:S02]  /*1eb0*/  LOP3.LUT R16, R18, R20, R16, 0x96, !PT ;  /* 0x0000001412107212 */ /* 0x010fc400078e9610 */
[----:B------:R-:W-:Y:S01]  /*1ec0*/  LOP3.LUT R17, R19, R21, R17, 0x96, !PT ;  /* 0x0000001513117212 */ /* 0x000fe200078e9611 */
[----:B------:R0:W-:Y:S01]  /*1ed0*/  STG.E.64 desc[UR4][R4.64+0x438], R6 ;  /* 0x0004380604007986 */ /* 0x0001e2000c101b04 */
[----:B------:R-:W-:Y:S02]  /*1ee0*/  LOP3.LUT R18, R16, R12, RZ, 0x3c, !PT ;  /* 0x0000000c10127212 */ /* 0x000fe400078e3cff */
[----:B------:R-:W-:Y:S01]  /*1ef0*/  LOP3.LUT R19, R17, R13, RZ, 0x3c, !PT ;  /* 0x0000000d11137212 */ /* 0x000fe200078e3cff */
[----:B------:R1:W-:Y:S01]  /*1f00*/  STG.E.64 desc[UR4][R4.64+0x438], R2 ;  /* 0x0004380204007986 */ /* 0x0003e2000c101b04 */
[----:B------:R-:W-:Y:S02]  /*1f10*/  IMAD.MOV.U32 R28, RZ, RZ, 0x4d2 ;  /* 0x000004d2ff1c7424 */ /* 0x000fe400078e00ff */
[----:B------:R-:W-:Y:S01]  /*1f20*/  IMAD.MOV.U32 R29, RZ, RZ, 0x0 ;  /* 0x00000000ff1d7424 */ /* 0x000fe200078e00ff */
[----:B------:R-:W-:Y:S01]  /*1f30*/  STG.E.64 desc[UR4][R4.64+0x438], R20 ;  /* 0x0004381404007986 */ /* 0x000fe2000c101b04 */
[----:B0-----:R-:W-:-:S02]  /*1f40*/  LOP3.LUT R6, R14, R16, R12, 0x96, !PT ;  /* 0x000000100e067212 */ /* 0x001fc400078e960c */
[----:B------:R-:W-:Y:S01]  /*1f50*/  LOP3.LUT R7, R15, R17, R13, 0x96, !PT ;  /* 0x000000110f077212 */ /* 0x000fe200078e960d */
[----:B------:R-:W-:Y:S01]  /*1f60*/  STG.E.64 desc[UR4][R4.64+0x438], R24 ;  /* 0x0004381804007986 */ /* 0x000fe2000c101b04 */
[----:B-1----:R-:W-:Y:S02]  /*1f70*/  LOP3.LUT R2, R6, R8, RZ, 0x3c, !PT ;  /* 0x0000000806027212 */ /* 0x002fe400078e3cff */
[----:B------:R-:W-:Y:S01]  /*1f80*/  LOP3.LUT R3, R7, R9, RZ, 0x3c, !PT ;  /* 0x0000000907037212 */ /* 0x000fe200078e3cff */
[----:B------:R-:W-:Y:S01]  /*1f90*/  STG.E.64 desc[UR4][R4.64+0x438], R16 ;  /* 0x0004381004007986 */ /* 0x000fe2000c101b04 */
[----:B------:R-:W-:Y:S02]  /*1fa0*/  LOP3.LUT R8, R10, R6, R8, 0x96, !PT ;  /* 0x000000060a087212 */ /* 0x000fe400078e9608 */
[----:B------:R-:W-:Y:S01]  /*1fb0*/  LOP3.LUT R9, R11, R7, R9, 0x96, !PT ;  /* 0x000000070b097212 */ /* 0x000fe200078e9609 */
[----:B------:R-:W-:Y:S04]  /*1fc0*/  STG.E.64 desc[UR4][R4.64+0x438], R18 ;  /* 0x0004381204007986 */ /* 0x000fe8000c101b04 */
[----:B------:R-:W-:Y:S04]  /*1fd0*/  STG.E.64 desc[UR4][R4.64+0x438], R6 ;  /* 0x0004380604007986 */ /* 0x000fe8000c101b04 */
[----:B------:R-:W-:Y:S04]  /*1fe0*/  STG.E.64 desc[UR4][R4.64+0x438], R2 ;  /* 0x0004380204007986 */ /* 0x000fe8000c101b04 */
[----:B------:R-:W-:Y:S04]  /*1ff0*/  STG.E.64 desc[UR4][R4.64+0x430], R28 ;  /* 0x0004301c04007986 */ /* 0x000fe8000c101b04 */
[----:B------:R-:W-:Y:S04]  /*2000*/  STG.E.64 desc[UR4][R4.64+0x438], R8 ;  /* 0x0004380804007986 */ /* 0x000fe8000c101b04 */
[----:B--2---:R-:W-:Y:S01]  /*2010*/  STG.E.64 desc[UR4][R4.64+0x640], R22 ;  /* 0x0006401604007986 */ /* 0x004fe2000c101b04 */
[----:B------:R-:W-:Y:S05]  /*2020*/  EXIT ;  /* 0x000000000000794d */ /* 0x000fea0003800000 */
.L_x_4:
        /* <DEDUP_REMOVED lines=13> */
.L_x_6:


//--------------------- .nv.global.init           --------------------------
	.section	.nv.global.init,"aw",@progbits
	.align	4
.nv.global.init:
	.type		mrg32k3aM1SubSeq,@object
	.size		mrg32k3aM1SubSeq,(mrg32k3aM2SubSeq - mrg32k3aM1SubSeq)
mrg32k3aM1SubSeq:
        /*0000*/ 	.byte	0x0b, 0xcc, 0xee, 0x04, 0x73, 0x29, 0x8b, 0x6f, 0xf6, 0x53, 0x03, 0xf6, 0x23, 0xf6, 0xea, 0xda
        /* <DEDUP_REMOVED lines=125> */
	.type		mrg32k3aM2SubSeq,@object
	.size		mrg32k3aM2SubSeq,(mrg32k3aM1 - mrg32k3aM2SubSeq)
mrg32k3aM2SubSeq:
        /* <DEDUP_REMOVED lines=126> */
	.type		mrg32k3aM1,@object
	.size		mrg32k3aM1,(mrg32k3aM1Seq - mrg32k3aM1)
mrg32k3aM1:
        /* <DEDUP_REMOVED lines=144> */
	.type		mrg32k3aM1Seq,@object
	.size		mrg32k3aM1Seq,(mrg32k3aM2 - mrg32k3aM1Seq)
mrg32k3aM1Seq:
        /* <DEDUP_REMOVED lines=144> */
	.type		mrg32k3aM2,@object
	.size		mrg32k3aM2,(mrg32k3aM2Seq - mrg32k3aM2)
mrg32k3aM2:
        /* <DEDUP_REMOVED lines=144> */
	.type		mrg32k3aM2Seq,@object
	.size		mrg32k3aM2Seq,(precalc_xorwow_matrix - mrg32k3aM2Seq)
mrg32k3aM2Seq:
        /* <DEDUP_REMOVED lines=144> */
	.type		precalc_xorwow_matrix,@object
	.size		precalc_xorwow_matrix,(precalc_xorwow_offset_matrix - precalc_xorwow_matrix)
precalc_xorwow_matrix:
        /* <DEDUP_REMOVED lines=6400> */
	.type		precalc_xorwow_offset_matrix,@object
	.size		precalc_xorwow_offset_matrix,(.L_1 - precalc_xorwow_offset_matrix)
precalc_xorwow_offset_matrix:
        /* <DEDUP_REMOVED lines=6400> */
.L_1:


//--------------------- .nv.shared.reserved.0     --------------------------
	.section	.nv.shared.reserved.0,"aw",@nobits
	.weak		__nv_reservedSMEM_offset_0_alias
	.size		__nv_reservedSMEM_offset_0_alias, 0, 64
	.other		__nv_reservedSMEM_offset_0_alias,@"STO_CUDA_RESERVED_SHARED STV_DEFAULT"
__nv_reservedSMEM_offset_0_alias:
	.zero		0
	.zero		64


//--------------------- .nv.constant0._Z15generate_kernelP27curandStateScrambledSobol64iPx --------------------------
	.section	.nv.constant0._Z15generate_kernelP27curandStateScrambledSobol64iPx,"a",@progbits
	.sectionflags	@""
	.align	4
.nv.constant0._Z15generate_kernelP27curandStateScrambledSobol64iPx:
	.zero		920


//--------------------- .nv.constant0._Z12setup_kernelPyS_P27curandStateScrambledSobol64 --------------------------
	.section	.nv.constant0._Z12setup_kernelPyS_P27curandStateScrambledSobol64,"a",@progbits
	.sectionflags	@""
	.align	4
.nv.constant0._Z12setup_kernelPyS_P27curandStateScrambledSobol64:
	.zero		920


//--------------------- SYMBOLS --------------------------

	.type		.nv.reservedSmem.offset0,@object
	.size		.nv.reservedSmem.offset0,0x4
